	.target	sm_90a

	.elftype	@"ET_EXEC"


//--------------------- .note.nv.tkinfo           --------------------------
	.section	.note.nv.tkinfo,"",@"SHT_NOTE"
	.sectionflags	@"SHF_NOTE_NV_TKINFO"
	.tkinfo
        /*0018*/ 	.word	0x00000002
        /*0030*/ 	.string	""
        /*0030*/ 	.string	"ptxas"
        /*0030*/ 	.string	"Cuda compilation tools, release 13.0, V13.0.88"
        /*0030*/ 	.string	"Build cuda_13.0.r13.0/compiler.36424714_0"
        /*0030*/ 	.string	"-arch sm_90a -m 64 "



//--------------------- .note.nv.cuinfo           --------------------------
	.section	.note.nv.cuinfo,"",@"SHT_NOTE"
	.sectionflags	@"SHF_NOTE_NV_CUINFO"
        /*0018*/ 	.short	0x0002
        /*001a*/ 	.short	0x005a
        /*001c*/ 	.short	0x0082
	.zero		2


//--------------------- .nv.info                  --------------------------
	.section	.nv.info,"",@"SHT_CUDA_INFO"
	.align	4


	//----- nvinfo : EIATTR_REGCOUNT
	.align		4
        /*0000*/ 	.byte	0x04, 0x2f
        /*0002*/ 	.short	(.L_15 - .L_14)
	.align		4
.L_14:
        /*0004*/ 	.word	index@(_ZN7cutlass13device_kernelINS_4gemm6kernel13GemmUniversalIN4cute5tupleIJiiiiEEENS1_10collective13CollectiveMmaINS1_34MainloopSm90TmaGmmaWarpSpecializedILi6ENS5_IJNS4_1CILi2EEENSA_ILi1EEESC_EEENS1_35KernelTmaWarpSpecializedCooperativeEEENS5_IJNSA_ILi512EEENSA_ILi32EEESH_EEENS_6half_tENS5_IJlSC_lEEESJ_SK_NS4_8TiledMMAINS4_8MMA_AtomIJNS4_4SM904GMMA25MMA_64x32x16_F32F16F16_SSILNSO_5MajorE0ELSQ_0ELNSO_7ScaleInE1ELSR_1EEEEEENS4_6LayoutISD_NS5_IJSC_NSA_ILi0EEESV_EEEEENS5_IJNS4_10UnderscoreESY_SY_EEEEENS4_13SM90_TMA_LOADENS4_14ComposedLayoutINS4_7SwizzleILi2ELi4ELi3EEENS4_18smem_ptr_flag_bitsILi16EEENSU_INS5_IJNSA_ILi8EEESH_EEENS5_IJSH_SC_EEEEEEEvNS4_8identityENS4_23SM90_TMA_LOAD_MULTICASTES1B_vS1C_EENS_8epilogue10collective6detail29Sm90TmaWarpSpecializedAdapterINS1G_15DefaultEpilogueISJ_SK_SK_NS1F_6thread17LinearCombinationISJ_Li1EffLNS1K_9ScaleType4KindE0ELNS_15FloatRoundStyleE2ESJ_EENS1_15EpilogueDefaultEEEEEvvEEEEvNT_6ParamsE)
        /*0008*/ 	.word	0x000000a8


	//----- nvinfo : EIATTR_FRAME_SIZE
	.align		4
.L_15:
        /*000c*/ 	.byte	0x04, 0x11
        /*000e*/ 	.short	(.L_17 - .L_16)
	.align		4
.L_16:
        /*0010*/ 	.word	index@(_ZN7cutlass13device_kernelINS_4gemm6kernel13GemmUniversalIN4cute5tupleIJiiiiEEENS1_10collective13CollectiveMmaINS1_34MainloopSm90TmaGmmaWarpSpecializedILi6ENS5_IJNS4_1CILi2EEENSA_ILi1EEESC_EEENS1_35KernelTmaWarpSpecializedCooperativeEEENS5_IJNSA_ILi512EEENSA_ILi32EEESH_EEENS_6half_tENS5_IJlSC_lEEESJ_SK_NS4_8TiledMMAINS4_8MMA_AtomIJNS4_4SM904GMMA25MMA_64x32x16_F32F16F16_SSILNSO_5MajorE0ELSQ_0ELNSO_7ScaleInE1ELSR_1EEEEEENS4_6LayoutISD_NS5_IJSC_NSA_ILi0EEESV_EEEEENS5_IJNS4_10UnderscoreESY_SY_EEEEENS4_13SM90_TMA_LOADENS4_14ComposedLayoutINS4_7SwizzleILi2ELi4ELi3EEENS4_18smem_ptr_flag_bitsILi16EEENSU_INS5_IJNSA_ILi8EEESH_EEENS5_IJSH_SC_EEEEEEEvNS4_8identityENS4_23SM90_TMA_LOAD_MULTICASTES1B_vS1C_EENS_8epilogue10collective6detail29Sm90TmaWarpSpecializedAdapterINS1G_15DefaultEpilogueISJ_SK_SK_NS1F_6thread17LinearCombinationISJ_Li1EffLNS1K_9ScaleType4KindE0ELNS_15FloatRoundStyleE2ESJ_EENS1_15EpilogueDefaultEEEEEvvEEEEvNT_6ParamsE)
        /*0014*/ 	.word	0x00000000


	//----- nvinfo : EIATTR_MIN_STACK_SIZE
	.align		4
.L_17:
        /*0018*/ 	.byte	0x04, 0x12
        /*001a*/ 	.short	(.L_19 - .L_18)
	.align		4
.L_18:
        /*001c*/ 	.word	index@(_ZN7cutlass13device_kernelINS_4gemm6kernel13GemmUniversalIN4cute5tupleIJiiiiEEENS1_10collective13CollectiveMmaINS1_34MainloopSm90TmaGmmaWarpSpecializedILi6ENS5_IJNS4_1CILi2EEENSA_ILi1EEESC_EEENS1_35KernelTmaWarpSpecializedCooperativeEEENS5_IJNSA_ILi512EEENSA_ILi32EEESH_EEENS_6half_tENS5_IJlSC_lEEESJ_SK_NS4_8TiledMMAINS4_8MMA_AtomIJNS4_4SM904GMMA25MMA_64x32x16_F32F16F16_SSILNSO_5MajorE0ELSQ_0ELNSO_7ScaleInE1ELSR_1EEEEEENS4_6LayoutISD_NS5_IJSC_NSA_ILi0EEESV_EEEEENS5_IJNS4_10UnderscoreESY_SY_EEEEENS4_13SM90_TMA_LOADENS4_14ComposedLayoutINS4_7SwizzleILi2ELi4ELi3EEENS4_18smem_ptr_flag_bitsILi16EEENSU_INS5_IJNSA_ILi8EEESH_EEENS5_IJSH_SC_EEEEEEEvNS4_8identityENS4_23SM90_TMA_LOAD_MULTICASTES1B_vS1C_EENS_8epilogue10collective6detail29Sm90TmaWarpSpecializedAdapterINS1G_15DefaultEpilogueISJ_SK_SK_NS1F_6thread17LinearCombinationISJ_Li1EffLNS1K_9ScaleType4KindE0ELNS_15FloatRoundStyleE2ESJ_EENS1_15EpilogueDefaultEEEEEvvEEEEvNT_6ParamsE)
        /*0020*/ 	.word	0x00000000
.L_19:


//--------------------- .nv.compat                --------------------------
	.section	.nv.compat,"",@"SHT_CUDA_COMPAT_INFO"
	.align	4
        /*0000*/ 	.byte	0x02, 0x09, 0x01, 0x00, 0x02, 0x02, 0x04, 0x00, 0x02, 0x05, 0x05, 0x00, 0x03, 0x07, 0x01, 0x01
        /*0010*/ 	.byte	0x02, 0x03, 0x01, 0x00, 0x02, 0x06, 0x01, 0x00, 0x04, 0x0b, 0x08, 0x00, 0x00, 0x00, 0x00, 0x00
        /*0020*/ 	.byte	0x00, 0x00, 0x00, 0x00


//--------------------- .nv.info._ZN7cutlass13device_kernelINS_4gemm6kernel13GemmUniversalIN4cute5tupleIJiiiiEEENS1_10collective13CollectiveMmaINS1_34MainloopSm90TmaGmmaWarpSpecializedILi6ENS5_IJNS4_1CILi2EEENSA_ILi1EEESC_EEENS1_35KernelTmaWarpSpecializedCooperativeEEENS5_IJNSA_ILi512EEENSA_ILi32EEESH_EEENS_6half_tENS5_IJlSC_lEEESJ_SK_NS4_8TiledMMAINS4_8MMA_AtomIJNS4_4SM904GMMA25MMA_64x32x16_F32F16F16_SSILNSO_5MajorE0ELSQ_0ELNSO_7ScaleInE1ELSR_1EEEEEENS4_6LayoutISD_NS5_IJSC_NSA_ILi0EEESV_EEEEENS5_IJNS4_10UnderscoreESY_SY_EEEEENS4_13SM90_TMA_LOADENS4_14ComposedLayoutINS4_7SwizzleILi2ELi4ELi3EEENS4_18smem_ptr_flag_bitsILi16EEENSU_INS5_IJNSA_ILi8EEESH_EEENS5_IJSH_SC_EEEEEEEvNS4_8identityENS4_23SM90_TMA_LOAD_MULTICASTES1B_vS1C_EENS_8epilogue10collective6detail29Sm90TmaWarpSpecializedAdapterINS1G_15DefaultEpilogueISJ_SK_SK_NS1F_6thread17LinearCombinationISJ_Li1EffLNS1K_9ScaleType4KindE0ELNS_15FloatRoundStyleE2ESJ_EENS1_15EpilogueDefaultEEEEEvvEEEEvNT_6ParamsE --------------------------
	.section	.nv.info._ZN7cutlass13device_kernelINS_4gemm6kernel13GemmUniversalIN4cute5tupleIJiiiiEEENS1_10collective13CollectiveMmaINS1_34MainloopSm90TmaGmmaWarpSpecializedILi6ENS5_IJNS4_1CILi2EEENSA_ILi1EEESC_EEENS1_35KernelTmaWarpSpecializedCooperativeEEENS5_IJNSA_ILi512EEENSA_ILi32EEESH_EEENS_6half_tENS5_IJlSC_lEEESJ_SK_NS4_8TiledMMAINS4_8MMA_AtomIJNS4_4SM904GMMA25MMA_64x32x16_F32F16F16_SSILNSO_5MajorE0ELSQ_0ELNSO_7ScaleInE1ELSR_1EEEEEENS4_6LayoutISD_NS5_IJSC_NSA_ILi0EEESV_EEEEENS5_IJNS4_10UnderscoreESY_SY_EEEEENS4_13SM90_TMA_LOADENS4_14ComposedLayoutINS4_7SwizzleILi2ELi4ELi3EEENS4_18smem_ptr_flag_bitsILi16EEENSU_INS5_IJNSA_ILi8EEESH_EEENS5_IJSH_SC_EEEEEEEvNS4_8identityENS4_23SM90_TMA_LOAD_MULTICASTES1B_vS1C_EENS_8epilogue10collective6detail29Sm90TmaWarpSpecializedAdapterINS1G_15DefaultEpilogueISJ_SK_SK_NS1F_6thread17LinearCombinationISJ_Li1EffLNS1K_9ScaleType4KindE0ELNS_15FloatRoundStyleE2ESJ_EENS1_15EpilogueDefaultEEEEEvvEEEEvNT_6ParamsE,"",@"SHT_CUDA_INFO"
	.sectionflags	@""
	.align	4


	//----- nvinfo : EIATTR_CUDA_API_VERSION
	.align		4
        /*0000*/ 	.byte	0x04, 0x37
        /*0002*/ 	.short	(.L_21 - .L_20)
.L_20:
        /*0004*/ 	.word	0x00000082


	//----- nvinfo : EIATTR_KPARAM_INFO
	.align		4
.L_21:
        /*0008*/ 	.byte	0x04, 0x17
        /*000a*/ 	.short	(.L_23 - .L_22)
.L_22:
        /*000c*/ 	.word	0x00000000
        /*0010*/ 	.short	0x0000
        /*0012*/ 	.short	0x0070
        /*0014*/ 	.byte	0x00, 0xf0, 0x01, 0x10


	//----- nvinfo : EIATTR_SPARSE_MMA_MASK
	.align		4
.L_23:
        /*0018*/ 	.byte	0x03, 0x50
        /*001a*/ 	.short	0x0000


	//----- nvinfo : EIATTR_MAXREG_COUNT
	.align		4
        /*001c*/ 	.byte	0x03, 0x1b
        /*001e*/ 	.short	0x00a8


	//----- nvinfo : EIATTR_NUM_BARRIERS
	.align		4
        /*0020*/ 	.byte	0x02, 0x4c
        /*0022*/ 	.byte	0x01
	.zero		1


	//----- nvinfo : EIATTR_EXTERNS
	.align		4
        /*0024*/ 	.byte	0x04, 0x0f
        /*0026*/ 	.short	(.L_25 - .L_24)


	//   ....[0]....
	.align		4
.L_24:
        /*0028*/ 	.word	index@(__assertfail)


	//----- nvinfo : EIATTR_MERCURY_ISA_VERSION
	.align		4
.L_25:
        /*002c*/ 	.byte	0x03, 0x5f
        /*002e*/ 	.short	0x0101


	//----- nvinfo : EIATTR_INT_WARP_WIDE_INSTR_OFFSETS
	.align		4
        /*0030*/ 	.byte	0x04, 0x31
        /*0032*/ 	.short	(.L_27 - .L_26)


	//   ....[0]....
.L_26:
        /*0034*/ 	.word	0x000004d0


	//   ....[1]....
        /*0038*/ 	.word	0x00000500


	//   ....[2]....
        /*003c*/ 	.word	0x000006c0


	//   ....[3]....
        /*0040*/ 	.word	0x00002190


	//----- nvinfo : EIATTR_COOP_GROUP_MASK_REGIDS
	.align		4
.L_27:
        /*0044*/ 	.byte	0x04, 0x29
        /*0046*/ 	.short	(.L_29 - .L_28)


	//   ....[0]....
.L_28:
        /*0048*/ 	.word	0xffffffff


	//   ....[1]....
        /*004c*/ 	.word	0xffffffff


	//   ....[2]....
        /*0050*/ 	.word	0xffffffff


	//   ....[3]....
        /*0054*/ 	.word	0xffffffff


	//   ....[4]....
        /*0058*/ 	.word	0xffffffff


	//   ....[5]....
        /*005c*/ 	.word	0xffffffff


	//----- nvinfo : EIATTR_COOP_GROUP_INSTR_OFFSETS
	.align		4
.L_29:
        /*0060*/ 	.byte	0x04, 0x28
        /*0062*/ 	.short	(.L_31 - .L_30)


	//   ....[0]....
.L_30:
        /*0064*/ 	.word	0x00000060


	//   ....[1]....
        /*0068*/ 	.word	0x00000070


	//   ....[2]....
        /*006c*/ 	.word	0x00000130


	//   ....[3]....
        /*0070*/ 	.word	0x00000310


	//   ....[4]....
        /*0074*/ 	.word	0x00000840


	//   ....[5]....
        /*0078*/ 	.word	0x000014f0


	//----- nvinfo : EIATTR_REG_RECONFIG
	.align		4
.L_31:
        /*007c*/ 	.byte	0x01, 0x54
	.zero		2


	//----- nvinfo : EIATTR_SYSCALL_OFFSETS
	.align		4
        /*0080*/ 	.byte	0x04, 0x46
        /*0082*/ 	.short	(.L_33 - .L_32)


	//   ....[0]....
.L_32:
        /*0084*/ 	.word	0x000016e0


	//----- nvinfo : EIATTR_MBARRIER_INSTR_OFFSETS
	.align		4
.L_33:
        /*0088*/ 	.byte	0x04, 0x39
        /*008a*/ 	.short	(.L_35 - .L_34)


	//   ....[0]....
.L_34:
        /*008c*/ 	.word	0x00000230
        /*0090*/ 	.word	0x000000ff
        /*0094*/ 	.word	0x00000000
        /*0098*/ 	.short	0x0100
        /*009a*/ 	.byte	0x08
	.zero		1


	//   ....[1]....
        /*009c*/ 	.word	0x00000240
        /*00a0*/ 	.word	0x000000ff
        /*00a4*/ 	.word	0x00000030
        /*00a8*/ 	.short	0x0100
        /*00aa*/ 	.byte	0x08
	.zero		1


	//   ....[2]....
        /*00ac*/ 	.word	0x00000250
        /*00b0*/ 	.word	0x000000ff
        /*00b4*/ 	.word	0x00000008
        /*00b8*/ 	.short	0x0100
        /*00ba*/ 	.byte	0x08
	.zero		1


	//   ....[3]....
        /*00bc*/ 	.word	0x00000260
        /*00c0*/ 	.word	0x000000ff
        /*00c4*/ 	.word	0x00000038
        /*00c8*/ 	.short	0x0100
        /*00ca*/ 	.byte	0x08
	.zero		1


	//   ....[4]....
        /*00cc*/ 	.word	0x00000270
        /*00d0*/ 	.word	0x000000ff
        /*00d4*/ 	.word	0x00000010
        /*00d8*/ 	.short	0x0100
        /*00da*/ 	.byte	0x08
	.zero		1


	//   ....[5]....
        /*00dc*/ 	.word	0x00000280
        /*00e0*/ 	.word	0x000000ff
        /*00e4*/ 	.word	0x00000040
        /*00e8*/ 	.short	0x0100
        /*00ea*/ 	.byte	0x08
	.zero		1


	//   ....[6]....
        /*00ec*/ 	.word	0x00000290
        /*00f0*/ 	.word	0x000000ff
        /*00f4*/ 	.word	0x00000018
        /*00f8*/ 	.short	0x0100
        /*00fa*/ 	.byte	0x08
	.zero		1


	//   ....[7]....
        /*00fc*/ 	.word	0x000002a0
        /*0100*/ 	.word	0x000000ff
        /*0104*/ 	.word	0x00000048
        /*0108*/ 	.short	0x0100
        /*010a*/ 	.byte	0x08
	.zero		1


	//   ....[8]....
        /*010c*/ 	.word	0x000002b0
        /*0110*/ 	.word	0x000000ff
        /*0114*/ 	.word	0x00000020
        /*0118*/ 	.short	0x0100
        /*011a*/ 	.byte	0x08
	.zero		1


	//   ....[9]....
        /*011c*/ 	.word	0x000002c0
        /*0120*/ 	.word	0x000000ff
        /*0124*/ 	.word	0x00000050
        /*0128*/ 	.short	0x0100
        /*012a*/ 	.byte	0x08
	.zero		1


	//   ....[10]....
        /*012c*/ 	.word	0x000002d0
        /*0130*/ 	.word	0x000000ff
        /*0134*/ 	.word	0x00000028
        /*0138*/ 	.short	0x0100
        /*013a*/ 	.byte	0x08
	.zero		1


	//   ....[11]....
        /*013c*/ 	.word	0x000002e0
        /*0140*/ 	.word	0x000000ff
        /*0144*/ 	.word	0x00000058
        /*0148*/ 	.short	0x0100
        /*014a*/ 	.byte	0x08
	.zero		1


	//   ....[12]....
        /*014c*/ 	.word	0x00000750
        /*0150*/ 	.word	0x000000ff
        /*0154*/ 	.word	0x00000070
        /*0158*/ 	.short	0x0100
        /*015a*/ 	.byte	0x06
	.zero		1


	//   ....[13]....
        /*015c*/ 	.word	0x000007e0
        /*0160*/ 	.word	0x000000ff
        /*0164*/ 	.word	0x00000078
        /*0168*/ 	.short	0x0100
        /*016a*/ 	.byte	0x06
	.zero		1


	//   ....[14]....
        /*016c*/ 	.word	0x00001760
        /*0170*/ 	.word	0x00000003
        /*0174*/ 	.word	0x00000000
        /*0178*/ 	.short	0x010a
        /*017a*/ 	.byte	0x3f
	.zero		1


	//   ....[15]....
        /*017c*/ 	.word	0x000017c0
        /*0180*/ 	.word	0x00000003
        /*0184*/ 	.word	0x00000000
        /*0188*/ 	.short	0x010a
        /*018a*/ 	.byte	0x3f
	.zero		1


	//   ....[16]....
        /*018c*/ 	.word	0x00001c40
        /*0190*/ 	.word	0x000000ff
        /*0194*/ 	.word	0x00000000
        /*0198*/ 	.short	0x010a
        /*019a*/ 	.byte	0x04
	.zero		1


	//   ....[17]....
        /*019c*/ 	.word	0x00001c80
        /*01a0*/ 	.word	0x000000ff
        /*01a4*/ 	.word	0x00000000
        /*01a8*/ 	.short	0x010a
        /*01aa*/ 	.byte	0x04
	.zero		1


	//   ....[18]....
        /*01ac*/ 	.word	0x00002040
        /*01b0*/ 	.word	0x00000004
        /*01b4*/ 	.word	0x00000000
        /*01b8*/ 	.short	0x0101
        /*01ba*/ 	.byte	0x3f
	.zero		1


	//   ....[19]....
        /*01bc*/ 	.word	0x00002230
        /*01c0*/ 	.word	0x00000000
        /*01c4*/ 	.word	0x00000000
        /*01c8*/ 	.short	0x0101
        /*01ca*/ 	.byte	0x3f
	.zero		1


	//   ....[20]....
        /*01cc*/ 	.word	0x00008410
        /*01d0*/ 	.word	0x00000017
        /*01d4*/ 	.word	0x00000030
        /*01d8*/ 	.short	0x010a
        /*01da*/ 	.byte	0x3f
	.zero		1


	//   ....[21]....
        /*01dc*/ 	.word	0x00008790
        /*01e0*/ 	.word	0x00000006
        /*01e4*/ 	.word	0x00000078
        /*01e8*/ 	.short	0x0101
        /*01ea*/ 	.byte	0x3f
	.zero		1


	//   ....[22]....
        /*01ec*/ 	.word	0x00008ee0
        /*01f0*/ 	.word	0x00000007
        /*01f4*/ 	.word	0x00000000
        /*01f8*/ 	.short	0x010a
        /*01fa*/ 	.byte	0x3f
	.zero		1


	//   ....[23]....
        /*01fc*/ 	.word	0x00008f60
        /*0200*/ 	.word	0x00000006
        /*0204*/ 	.word	0x00000000
        /*0208*/ 	.short	0x010a
        /*020a*/ 	.byte	0x3f
	.zero		1


	//   ....[24]....
        /*020c*/ 	.word	0x00008ff0
        /*0210*/ 	.word	0x00000007
        /*0214*/ 	.word	0x00000000
        /*0218*/ 	.short	0x010a
        /*021a*/ 	.byte	0x3f
	.zero		1


	//   ....[25]....
        /*021c*/ 	.word	0x00009080
        /*0220*/ 	.word	0x00000006
        /*0224*/ 	.word	0x00000000
        /*0228*/ 	.short	0x010a
        /*022a*/ 	.byte	0x3f
	.zero		1


	//   ....[26]....
        /*022c*/ 	.word	0x00009110
        /*0230*/ 	.word	0x00000007
        /*0234*/ 	.word	0x00000000
        /*0238*/ 	.short	0x010a
        /*023a*/ 	.byte	0x3f
	.zero		1


	//   ....[27]....
        /*023c*/ 	.word	0x000091a0
        /*0240*/ 	.word	0x00000005
        /*0244*/ 	.word	0x00000000
        /*0248*/ 	.short	0x010a
        /*024a*/ 	.byte	0x3f
	.zero		1


	//   ....[28]....
        /*024c*/ 	.word	0x00009200
        /*0250*/ 	.word	0x00000003
        /*0254*/ 	.word	0x00000000
        /*0258*/ 	.short	0x010a
        /*025a*/ 	.byte	0x3f
	.zero		1


	//   ....[29]....
        /*025c*/ 	.word	0x00009260
        /*0260*/ 	.word	0x00000005
        /*0264*/ 	.word	0x00000000
        /*0268*/ 	.short	0x010a
        /*026a*/ 	.byte	0x3f
	.zero		1


	//   ....[30]....
        /*026c*/ 	.word	0x00009330
        /*0270*/ 	.word	0x00000017
        /*0274*/ 	.word	0x00000030
        /*0278*/ 	.short	0x010a
        /*027a*/ 	.byte	0x3f
	.zero		1


	//   ....[31]....
        /*027c*/ 	.word	0x00009400
        /*0280*/ 	.word	0x00000007
        /*0284*/ 	.word	0x00000000
        /*0288*/ 	.short	0x010a
        /*028a*/ 	.byte	0x3f
	.zero		1


	//   ....[32]....
        /*028c*/ 	.word	0x00009450
        /*0290*/ 	.word	0x00000006
        /*0294*/ 	.word	0x00000000
        /*0298*/ 	.short	0x010a
        /*029a*/ 	.byte	0x3f
	.zero		1


	//   ....[33]....
        /*029c*/ 	.word	0x000094a0
        /*02a0*/ 	.word	0x00000007
        /*02a4*/ 	.word	0x00000000
        /*02a8*/ 	.short	0x010a
        /*02aa*/ 	.byte	0x3f
	.zero		1


	//   ....[34]....
        /*02ac*/ 	.word	0x000094f0
        /*02b0*/ 	.word	0x00000006
        /*02b4*/ 	.word	0x00000000
        /*02b8*/ 	.short	0x010a
        /*02ba*/ 	.byte	0x3f
	.zero		1


	//   ....[35]....
        /*02bc*/ 	.word	0x00009540
        /*02c0*/ 	.word	0x00000007
        /*02c4*/ 	.word	0x00000000
        /*02c8*/ 	.short	0x010a
        /*02ca*/ 	.byte	0x3f
	.zero		1


	//----- nvinfo : EIATTR_NUM_MBARRIERS
	.align		4
.L_35:
        /*02cc*/ 	.byte	0x03, 0x38
        /*02ce*/ 	.short	0x000e


	//----- nvinfo : EIATTR_EXIT_INSTR_OFFSETS
	.align		4
        /*02d0*/ 	.byte	0x04, 0x1c
        /*02d2*/ 	.short	(.L_37 - .L_36)


	//   ....[0]....
.L_36:
        /*02d4*/ 	.word	0x00000a10


	//   ....[1]....
        /*02d8*/ 	.word	0x00001220


	//   ....[2]....
        /*02dc*/ 	.word	0x00007b90


	//   ....[3]....
        /*02e0*/ 	.word	0x000080f0


	//   ....[4]....
        /*02e4*/ 	.word	0x000091f0


	//----- nvinfo : EIATTR_MAX_THREADS
	.align		4
.L_37:
        /*02e8*/ 	.byte	0x04, 0x05
        /*02ea*/ 	.short	(.L_39 - .L_38)
.L_38:
        /*02ec*/ 	.word	0x00000180
        /*02f0*/ 	.word	0x00000001
        /*02f4*/ 	.word	0x00000001


	//----- nvinfo : EIATTR_CRS_STACK_SIZE
	.align		4
.L_39:
        /*02f8*/ 	.byte	0x04, 0x1e
        /*02fa*/ 	.short	(.L_41 - .L_40)
.L_40:
        /*02fc*/ 	.word	0x00000000


	//----- nvinfo : EIATTR_CBANK_PARAM_SIZE
	.align		4
.L_41:
        /*0300*/ 	.byte	0x03, 0x19
        /*0302*/ 	.short	0x0470


	//----- nvinfo : EIATTR_PARAM_CBANK
	.align		4
        /*0304*/ 	.byte	0x04, 0x0a
        /*0306*/ 	.short	(.L_43 - .L_42)
	.align		4
.L_42:
        /*0308*/ 	.word	index@(.nv.constant0._ZN7cutlass13device_kernelINS_4gemm6kernel13GemmUniversalIN4cute5tupleIJiiiiEEENS1_10collective13CollectiveMmaINS1_34MainloopSm90TmaGmmaWarpSpecializedILi6ENS5_IJNS4_1CILi2EEENSA_ILi1EEESC_EEENS1_35KernelTmaWarpSpecializedCooperativeEEENS5_IJNSA_ILi512EEENSA_ILi32EEESH_EEENS_6half_tENS5_IJlSC_lEEESJ_SK_NS4_8TiledMMAINS4_8MMA_AtomIJNS4_4SM904GMMA25MMA_64x32x16_F32F16F16_SSILNSO_5MajorE0ELSQ_0ELNSO_7ScaleInE1ELSR_1EEEEEENS4_6LayoutISD_NS5_IJSC_NSA_ILi0EEESV_EEEEENS5_IJNS4_10UnderscoreESY_SY_EEEEENS4_13SM90_TMA_LOADENS4_14ComposedLayoutINS4_7SwizzleILi2ELi4ELi3EEENS4_18smem_ptr_flag_bitsILi16EEENSU_INS5_IJNSA_ILi8EEESH_EEENS5_IJSH_SC_EEEEEEEvNS4_8identityENS4_23SM90_TMA_LOAD_MULTICASTES1B_vS1C_EENS_8epilogue10collective6detail29Sm90TmaWarpSpecializedAdapterINS1G_15DefaultEpilogueISJ_SK_SK_NS1F_6thread17LinearCombinationISJ_Li1EffLNS1K_9ScaleType4KindE0ELNS_15FloatRoundStyleE2ESJ_EENS1_15EpilogueDefaultEEEEEvvEEEEvNT_6ParamsE)
        /*030c*/ 	.short	0x0210
        /*030e*/ 	.short	0x0470


	//----- nvinfo : EIATTR_SW_WAR
	.align		4
.L_43:
        /*0310*/ 	.byte	0x04, 0x36
        /*0312*/ 	.short	(.L_45 - .L_44)
.L_44:
        /*0314*/ 	.word	0x00000008
.L_45:


//--------------------- .nv.callgraph             --------------------------
	.section	.nv.callgraph,"",@"SHT_CUDA_CALLGRAPH"
	.align	4
	.sectionentsize	8
	.align		4
        /*0000*/ 	.word	0x00000000
	.align		4
        /*0004*/ 	.word	0xffffffff
	.align		4
        /*0008*/ 	.word	index@(_ZN7cutlass13device_kernelINS_4gemm6kernel13GemmUniversalIN4cute5tupleIJiiiiEEENS1_10collective13CollectiveMmaINS1_34MainloopSm90TmaGmmaWarpSpecializedILi6ENS5_IJNS4_1CILi2EEENSA_ILi1EEESC_EEENS1_35KernelTmaWarpSpecializedCooperativeEEENS5_IJNSA_ILi512EEENSA_ILi32EEESH_EEENS_6half_tENS5_IJlSC_lEEESJ_SK_NS4_8TiledMMAINS4_8MMA_AtomIJNS4_4SM904GMMA25MMA_64x32x16_F32F16F16_SSILNSO_5MajorE0ELSQ_0ELNSO_7ScaleInE1ELSR_1EEEEEENS4_6LayoutISD_NS5_IJSC_NSA_ILi0EEESV_EEEEENS5_IJNS4_10UnderscoreESY_SY_EEEEENS4_13SM90_TMA_LOADENS4_14ComposedLayoutINS4_7SwizzleILi2ELi4ELi3EEENS4_18smem_ptr_flag_bitsILi16EEENSU_INS5_IJNSA_ILi8EEESH_EEENS5_IJSH_SC_EEEEEEEvNS4_8identityENS4_23SM90_TMA_LOAD_MULTICASTES1B_vS1C_EENS_8epilogue10collective6detail29Sm90TmaWarpSpecializedAdapterINS1G_15DefaultEpilogueISJ_SK_SK_NS1F_6thread17LinearCombinationISJ_Li1EffLNS1K_9ScaleType4KindE0ELNS_15FloatRoundStyleE2ESJ_EENS1_15EpilogueDefaultEEEEEvvEEEEvNT_6ParamsE)
	.align		4
        /*000c*/ 	.word	index@(__assertfail)
	.align		4
        /*0010*/ 	.word	0x00000000
	.align		4
        /*0014*/ 	.word	0xfffffffe
	.align		4
        /*0018*/ 	.word	0x00000000
	.align		4
        /*001c*/ 	.word	0xfffffffd
	.align		4
        /*0020*/ 	.word	0x00000000
	.align		4
        /*0024*/ 	.word	0xfffffffc


//--------------------- .nv.constant4             --------------------------
	.section	.nv.constant4,"a",@progbits
	.align	8
	.align		8
.nv.constant4:
        /*0000*/ 	.dword	__assertfail
	.align		8
        /*0008*/ 	.dword	__unnamed_1
	.align		8
        /*0010*/ 	.dword	_ZN39_INTERNAL_25c86493_4_k_cu_a81235aa_37674cuda3std3__45__cpo5beginE
	.align		8
        /*0018*/ 	.dword	_ZN39_INTERNAL_25c86493_4_k_cu_a81235aa_37674cuda3std3__45__cpo3endE
	.align		8
        /*0020*/ 	.dword	_ZN39_INTERNAL_25c86493_4_k_cu_a81235aa_37674cuda3std3__45__cpo6cbeginE
	.align		8
        /*0028*/ 	.dword	_ZN39_INTERNAL_25c86493_4_k_cu_a81235aa_37674cuda3std3__45__cpo4cendE
	.align		8
        /*0030*/ 	.dword	_ZN39_INTERNAL_25c86493_4_k_cu_a81235aa_37674cuda3std3__441_GLOBAL__N__25c86493_4_k_cu_a81235aa_37676ignoreE
	.align		8
        /*0038*/ 	.dword	_ZN39_INTERNAL_25c86493_4_k_cu_a81235aa_37674cuda3std3__419piecewise_constructE
	.align		8
        /*0040*/ 	.dword	_ZN39_INTERNAL_25c86493_4_k_cu_a81235aa_37674cuda3std3__48in_placeE
	.align		8
        /*0048*/ 	.dword	_ZN39_INTERNAL_25c86493_4_k_cu_a81235aa_37674cuda3std6ranges3__45__cpo4swapE
	.align		8
        /*0050*/ 	.dword	_ZN39_INTERNAL_25c86493_4_k_cu_a81235aa_37674cuda3std6ranges3__45__cpo9iter_moveE
	.align		8
        /*0058*/ 	.dword	_ZN39_INTERNAL_25c86493_4_k_cu_a81235aa_37674cute7productE
	.align		8
        /*0060*/ 	.dword	_ZN39_INTERNAL_25c86493_4_k_cu_a81235aa_37674cute1_E
	.align		8
        /*0068*/ 	.dword	$str$22
	.align		8
        /*0070*/ 	.dword	$str$23


//--------------------- .text._ZN7cutlass13device_kernelINS_4gemm6kernel13GemmUniversalIN4cute5tupleIJiiiiEEENS1_10collective13CollectiveMmaINS1_34MainloopSm90TmaGmmaWarpSpecializedILi6ENS5_IJNS4_1CILi2EEENSA_ILi1EEESC_EEENS1_35KernelTmaWarpSpecializedCooperativeEEENS5_IJNSA_ILi512EEENSA_ILi32EEESH_EEENS_6half_tENS5_IJlSC_lEEESJ_SK_NS4_8TiledMMAINS4_8MMA_AtomIJNS4_4SM904GMMA25MMA_64x32x16_F32F16F16_SSILNSO_5MajorE0ELSQ_0ELNSO_7ScaleInE1ELSR_1EEEEEENS4_6LayoutISD_NS5_IJSC_NSA_ILi0EEESV_EEEEENS5_IJNS4_10UnderscoreESY_SY_EEEEENS4_13SM90_TMA_LOADENS4_14ComposedLayoutINS4_7SwizzleILi2ELi4ELi3EEENS4_18smem_ptr_flag_bitsILi16EEENSU_INS5_IJNSA_ILi8EEESH_EEENS5_IJSH_SC_EEEEEEEvNS4_8identityENS4_23SM90_TMA_LOAD_MULTICASTES1B_vS1C_EENS_8epilogue10collective6detail29Sm90TmaWarpSpecializedAdapterINS1G_15DefaultEpilogueISJ_SK_SK_NS1F_6thread17LinearCombinationISJ_Li1EffLNS1K_9ScaleType4KindE0ELNS_15FloatRoundStyleE2ESJ_EENS1_15EpilogueDefaultEEEEEvvEEEEvNT_6ParamsE --------------------------
	.section	.text._ZN7cutlass13device_kernelINS_4gemm6kernel13GemmUniversalIN4cute5tupleIJiiiiEEENS1_10collective13CollectiveMmaINS1_34MainloopSm90TmaGmmaWarpSpecializedILi6ENS5_IJNS4_1CILi2EEENSA_ILi1EEESC_EEENS1_35KernelTmaWarpSpecializedCooperativeEEENS5_IJNSA_ILi512EEENSA_ILi32EEESH_EEENS_6half_tENS5_IJlSC_lEEESJ_SK_NS4_8TiledMMAINS4_8MMA_AtomIJNS4_4SM904GMMA25MMA_64x32x16_F32F16F16_SSILNSO_5MajorE0ELSQ_0ELNSO_7ScaleInE1ELSR_1EEEEEENS4_6LayoutISD_NS5_IJSC_NSA_ILi0EEESV_EEEEENS5_IJNS4_10UnderscoreESY_SY_EEEEENS4_13SM90_TMA_LOADENS4_14ComposedLayoutINS4_7SwizzleILi2ELi4ELi3EEENS4_18smem_ptr_flag_bitsILi16EEENSU_INS5_IJNSA_ILi8EEESH_EEENS5_IJSH_SC_EEEEEEEvNS4_8identityENS4_23SM90_TMA_LOAD_MULTICASTES1B_vS1C_EENS_8epilogue10collective6detail29Sm90TmaWarpSpecializedAdapterINS1G_15DefaultEpilogueISJ_SK_SK_NS1F_6thread17LinearCombinationISJ_Li1EffLNS1K_9ScaleType4KindE0ELNS_15FloatRoundStyleE2ESJ_EENS1_15EpilogueDefaultEEEEEvvEEEEvNT_6ParamsE,"ax",@progbits
	.align	128
.text._ZN7cutlass13device_kernelINS_4gemm6kernel13GemmUniversalIN4cute5tupleIJiiiiEEENS1_10collective13CollectiveMmaINS1_34MainloopSm90TmaGmmaWarpSpecializedILi6ENS5_IJNS4_1CILi2EEENSA_ILi1EEESC_EEENS1_35KernelTmaWarpSpecializedCooperativeEEENS5_IJNSA_ILi512EEENSA_ILi32EEESH_EEENS_6half_tENS5_IJlSC_lEEESJ_SK_NS4_8TiledMMAINS4_8MMA_AtomIJNS4_4SM904GMMA25MMA_64x32x16_F32F16F16_SSILNSO_5MajorE0ELSQ_0ELNSO_7ScaleInE1ELSR_1EEEEEENS4_6LayoutISD_NS5_IJSC_NSA_ILi0EEESV_EEEEENS5_IJNS4_10UnderscoreESY_SY_EEEEENS4_13SM90_TMA_LOADENS4_14ComposedLayoutINS4_7SwizzleILi2ELi4ELi3EEENS4_18smem_ptr_flag_bitsILi16EEENSU_INS5_IJNSA_ILi8EEESH_EEENS5_IJSH_SC_EEEEEEEvNS4_8identityENS4_23SM90_TMA_LOAD_MULTICASTES1B_vS1C_EENS_8epilogue10collective6detail29Sm90TmaWarpSpecializedAdapterINS1G_15DefaultEpilogueISJ_SK_SK_NS1F_6thread17LinearCombinationISJ_Li1EffLNS1K_9ScaleType4KindE0ELNS_15FloatRoundStyleE2ESJ_EENS1_15EpilogueDefaultEEEEEvvEEEEvNT_6ParamsE:
        .type           _ZN7cutlass13device_kernelINS_4gemm6kernel13GemmUniversalIN4cute5tupleIJiiiiEEENS1_10collective13CollectiveMmaINS1_34MainloopSm90TmaGmmaWarpSpecializedILi6ENS5_IJNS4_1CILi2EEENSA_ILi1EEESC_EEENS1_35KernelTmaWarpSpecializedCooperativeEEENS5_IJNSA_ILi512EEENSA_ILi32EEESH_EEENS_6half_tENS5_IJlSC_lEEESJ_SK_NS4_8TiledMMAINS4_8MMA_AtomIJNS4_4SM904GMMA25MMA_64x32x16_F32F16F16_SSILNSO_5MajorE0ELSQ_0ELNSO_7ScaleInE1ELSR_1EEEEEENS4_6LayoutISD_NS5_IJSC_NSA_ILi0EEESV_EEEEENS5_IJNS4_10UnderscoreESY_SY_EEEEENS4_13SM90_TMA_LOADENS4_14ComposedLayoutINS4_7SwizzleILi2ELi4ELi3EEENS4_18smem_ptr_flag_bitsILi16EEENSU_INS5_IJNSA_ILi8EEESH_EEENS5_IJSH_SC_EEEEEEEvNS4_8identityENS4_23SM90_TMA_LOAD_MULTICASTES1B_vS1C_EENS_8epilogue10collective6detail29Sm90TmaWarpSpecializedAdapterINS1G_15DefaultEpilogueISJ_SK_SK_NS1F_6thread17LinearCombinationISJ_Li1EffLNS1K_9ScaleType4KindE0ELNS_15FloatRoundStyleE2ESJ_EENS1_15EpilogueDefaultEEEEEvvEEEEvNT_6ParamsE,@function
        .size           _ZN7cutlass13device_kernelINS_4gemm6kernel13GemmUniversalIN4cute5tupleIJiiiiEEENS1_10collective13CollectiveMmaINS1_34MainloopSm90TmaGmmaWarpSpecializedILi6ENS5_IJNS4_1CILi2EEENSA_ILi1EEESC_EEENS1_35KernelTmaWarpSpecializedCooperativeEEENS5_IJNSA_ILi512EEENSA_ILi32EEESH_EEENS_6half_tENS5_IJlSC_lEEESJ_SK_NS4_8TiledMMAINS4_8MMA_AtomIJNS4_4SM904GMMA25MMA_64x32x16_F32F16F16_SSILNSO_5MajorE0ELSQ_0ELNSO_7ScaleInE1ELSR_1EEEEEENS4_6LayoutISD_NS5_IJSC_NSA_ILi0EEESV_EEEEENS5_IJNS4_10UnderscoreESY_SY_EEEEENS4_13SM90_TMA_LOADENS4_14ComposedLayoutINS4_7SwizzleILi2ELi4ELi3EEENS4_18smem_ptr_flag_bitsILi16EEENSU_INS5_IJNSA_ILi8EEESH_EEENS5_IJSH_SC_EEEEEEEvNS4_8identityENS4_23SM90_TMA_LOAD_MULTICASTES1B_vS1C_EENS_8epilogue10collective6detail29Sm90TmaWarpSpecializedAdapterINS1G_15DefaultEpilogueISJ_SK_SK_NS1F_6thread17LinearCombinationISJ_Li1EffLNS1K_9ScaleType4KindE0ELNS_15FloatRoundStyleE2ESJ_EENS1_15EpilogueDefaultEEEEEvvEEEEvNT_6ParamsE,(.L_x_201 - _ZN7cutlass13device_kernelINS_4gemm6kernel13GemmUniversalIN4cute5tupleIJiiiiEEENS1_10collective13CollectiveMmaINS1_34MainloopSm90TmaGmmaWarpSpecializedILi6ENS5_IJNS4_1CILi2EEENSA_ILi1EEESC_EEENS1_35KernelTmaWarpSpecializedCooperativeEEENS5_IJNSA_ILi512EEENSA_ILi32EEESH_EEENS_6half_tENS5_IJlSC_lEEESJ_SK_NS4_8TiledMMAINS4_8MMA_AtomIJNS4_4SM904GMMA25MMA_64x32x16_F32F16F16_SSILNSO_5MajorE0ELSQ_0ELNSO_7ScaleInE1ELSR_1EEEEEENS4_6LayoutISD_NS5_IJSC_NSA_ILi0EEESV_EEEEENS5_IJNS4_10UnderscoreESY_SY_EEEEENS4_13SM90_TMA_LOADENS4_14ComposedLayoutINS4_7SwizzleILi2ELi4ELi3EEENS4_18smem_ptr_flag_bitsILi16EEENSU_INS5_IJNSA_ILi8EEESH_EEENS5_IJSH_SC_EEEEEEEvNS4_8identityENS4_23SM90_TMA_LOAD_MULTICASTES1B_vS1C_EENS_8epilogue10collective6detail29Sm90TmaWarpSpecializedAdapterINS1G_15DefaultEpilogueISJ_SK_SK_NS1F_6thread17LinearCombinationISJ_Li1EffLNS1K_9ScaleType4KindE0ELNS_15FloatRoundStyleE2ESJ_EENS1_15EpilogueDefaultEEEEEvvEEEEvNT_6ParamsE)
        .other          _ZN7cutlass13device_kernelINS_4gemm6kernel13GemmUniversalIN4cute5tupleIJiiiiEEENS1_10collective13CollectiveMmaINS1_34MainloopSm90TmaGmmaWarpSpecializedILi6ENS5_IJNS4_1CILi2EEENSA_ILi1EEESC_EEENS1_35KernelTmaWarpSpecializedCooperativeEEENS5_IJNSA_ILi512EEENSA_ILi32EEESH_EEENS_6half_tENS5_IJlSC_lEEESJ_SK_NS4_8TiledMMAINS4_8MMA_AtomIJNS4_4SM904GMMA25MMA_64x32x16_F32F16F16_SSILNSO_5MajorE0ELSQ_0ELNSO_7ScaleInE1ELSR_1EEEEEENS4_6LayoutISD_NS5_IJSC_NSA_ILi0EEESV_EEEEENS5_IJNS4_10UnderscoreESY_SY_EEEEENS4_13SM90_TMA_LOADENS4_14ComposedLayoutINS4_7SwizzleILi2ELi4ELi3EEENS4_18smem_ptr_flag_bitsILi16EEENSU_INS5_IJNSA_ILi8EEESH_EEENS5_IJSH_SC_EEEEEEEvNS4_8identityENS4_23SM90_TMA_LOAD_MULTICASTES1B_vS1C_EENS_8epilogue10collective6detail29Sm90TmaWarpSpecializedAdapterINS1G_15DefaultEpilogueISJ_SK_SK_NS1F_6thread17LinearCombinationISJ_Li1EffLNS1K_9ScaleType4KindE0ELNS_15FloatRoundStyleE2ESJ_EENS1_15EpilogueDefaultEEEEEvvEEEEvNT_6ParamsE,@"STO_CUDA_ENTRY STV_DEFAULT"
_ZN7cutlass13device_kernelINS_4gemm6kernel13GemmUniversalIN4cute5tupleIJiiiiEEENS1_10collective13CollectiveMmaINS1_34MainloopSm90TmaGmmaWarpSpecializedILi6ENS5_IJNS4_1CILi2EEENSA_ILi1EEESC_EEENS1_35KernelTmaWarpSpecializedCooperativeEEENS5_IJNSA_ILi512EEENSA_ILi32EEESH_EEENS_6half_tENS5_IJlSC_lEEESJ_SK_NS4_8TiledMMAINS4_8MMA_AtomIJNS4_4SM904GMMA25MMA_64x32x16_F32F16F16_SSILNSO_5MajorE0ELSQ_0ELNSO_7ScaleInE1ELSR_1EEEEEENS4_6LayoutISD_NS5_IJSC_NSA_ILi0EEESV_EEEEENS5_IJNS4_10UnderscoreESY_SY_EEEEENS4_13SM90_TMA_LOADENS4_14ComposedLayoutINS4_7SwizzleILi2ELi4ELi3EEENS4_18smem_ptr_flag_bitsILi16EEENSU_INS5_IJNSA_ILi8EEESH_EEENS5_IJSH_SC_EEEEEEEvNS4_8identityENS4_23SM90_TMA_LOAD_MULTICASTES1B_vS1C_EENS_8epilogue10collective6detail29Sm90TmaWarpSpecializedAdapterINS1G_15DefaultEpilogueISJ_SK_SK_NS1F_6thread17LinearCombinationISJ_Li1EffLNS1K_9ScaleType4KindE0ELNS_15FloatRoundStyleE2ESJ_EENS1_15EpilogueDefaultEEEEEvvEEEEvNT_6ParamsE:
[----:B------:R-:W0:Y:S01]  /*0000*/  LDC R1, c[0x0][0x28] ;  /* 0x00000a00ff017b82 */ /* 0x000e220000000800 */
[----:B------:R-:W1:Y:S01]  /*0010*/  S2R R92, SR_TID.X ;  /* 0x00000000005c7919 */ /* 0x000e620000002100 */
[----:B------:R-:W-:Y:S01]  /*0020*/  ELECT P0, URZ, PT ;  /* 0x00000000003f782f */ /* 0x000fe20003800000 */
[----:B------:R-:W-:Y:S01]  /*0030*/  BSSY B0, `(.L_x_0) ;  /* 0x000000f000007945 */ /* 0x000fe20003800000 */
[--C-:B-1----:R-:W-:Y:S02]  /*0040*/  SHF.R.U32.HI R0, RZ, 0x5, R92.reuse ;  /* 0x00000005ff007819 */ /* 0x102fe4000001165c */
[----:B------:R-:W-:-:S03]  /*0050*/  SHF.R.U32.HI R7, RZ, 0x7, R92 ;  /* 0x00000007ff077819 */ /* 0x000fc6000001165c */
[----:B------:R-:W1:Y:S04]  /*0060*/  SHFL.IDX PT, R3, R0, RZ, 0x1f ;  /* 0x00001fff00037589 */ /* 0x000e6800000e0000 */
[----:B------:R2:W3:Y:S01]  /*0070*/  SHFL.IDX PT, R2, R7, RZ, 0x1f ;  /* 0x00001fff07027589 */ /* 0x0004e200000e0000 */
[----:B-1----:R-:W-:-:S13]  /*0080*/  ISETP.NE.OR P0, PT, R3, RZ, !P0 ;  /* 0x000000ff0300720c */ /* 0x002fda0004705670 */
[----:B0-23--:R-:W-:Y:S05]  /*0090*/  @P0 BRA `(.L_x_1) ;  /* 0x0000000000200947 */ /* 0x00dfea0003800000 */
[----:B------:R-:W-:Y:S02]  /*00a0*/  ULDC.64 UR4, c[0x0][0x198] ;  /* 0x0000660000047ab9 */ /* 0x000fe40000000a00 */
[----:B------:R-:W-:Y:S02]  /*00b0*/  UIADD3 UR6, UP0, UR4, 0xf0, URZ ;  /* 0x000000f004067890 */ /* 0x000fe4000ff1e03f */
[----:B------:R-:W-:Y:S02]  /*00c0*/  UIADD3 UR4, UP1, UR4, 0x1f0, URZ ;  /* 0x000001f004047890 */ /* 0x000fe4000ff3e03f */
[----:B------:R-:W-:Y:S02]  /*00d0*/  UIADD3.X UR7, URZ, UR5, URZ, UP0, !UPT ;  /* 0x000000053f077290 */ /* 0x000fe400087fe43f */
[----:B------:R-:W-:-:S07]  /*00e0*/  UIADD3.X UR5, URZ, UR5, URZ, UP1, !UPT ;  /* 0x000000053f057290 */ /* 0x000fce0008ffe43f */
[----:B------:R0:W-:Y:S02]  /*00f0*/  UTMACCTL.PF [UR6] ;  /* 0x00000000060079b9 */ /* 0x0001e40008040000 */
[----:B------:R0:W-:Y:S02]  /*0100*/  UTMACCTL.PF [UR4] ;  /* 0x00000000040079b9 */ /* 0x0001e40008040000 */
[----:B0-----:R-:W-:Y:S01]  /*0110*/  NOP ;  /* 0x0000000000007918 */ /* 0x001fe20000000000 */
.L_x_1:
[----:B------:R-:W-:Y:S05]  /*0120*/  BSYNC B0 ;  /* 0x0000000000007941 */ /* 0x000fea0003800000 */
.L_x_0:
[----:B------:R-:W0:Y:S02]  /*0130*/  SHFL.IDX PT, R5, R0, RZ, 0x1f ;  /* 0x00001fff00057589 */ /* 0x000e2400000e0000 */
[----:B0-----:R-:W-:-:S13]  /*0140*/  ISETP.NE.AND P0, PT, R5, RZ, PT ;  /* 0x000000ff0500720c */ /* 0x001fda0003f05270 */
[----:B------:R-:W-:Y:S05]  /*0150*/  @P0 BRA `(.L_x_2) ;  /* 0x0000000000680947 */ /* 0x000fea0003800000 */
[----:B------:R-:W0:Y:S01]  /*0160*/  S2UR UR8, SR_CgaCtaId ;  /* 0x00000000000879c3 */ /* 0x000e220000008800 */
[----:B------:R-:W-:Y:S01]  /*0170*/  UMOV UR4, 0x400 ;  /* 0x0000040000047882 */ /* 0x000fe20000000000 */
[----:B------:R-:W-:Y:S01]  /*0180*/  UMOV UR5, 0x1 ;  /* 0x0000000100057882 */ /* 0x000fe20000000000 */
[----:B------:R-:W-:Y:S01]  /*0190*/  UMOV UR6, 0x4 ;  /* 0x0000000400067882 */ /* 0x000fe20000000000 */
[----:B------:R-:W-:Y:S01]  /*01a0*/  ELECT P0, URZ, PT ;  /* 0x00000000003f782f */ /* 0x000fe20003800000 */
[----:B------:R-:W-:-:S04]  /*01b0*/  UIADD3 UR6, -UR6, 0x100000, URZ ;  /* 0x0010000006067890 */ /* 0x000fc8000fffe13f */
[----:B------:R-:W-:Y:S02]  /*01c0*/  USHF.L.U32 UR7, UR6, 0xb, URZ ;  /* 0x0000000b06077899 */ /* 0x000fe4000800063f */
[----:B------:R-:W-:Y:S02]  /*01d0*/  USHF.L.U32 UR6, UR6, 0x1, URZ ;  /* 0x0000000106067899 */ /* 0x000fe4000800063f */
[----:B0-----:R-:W-:Y:S02]  /*01e0*/  ULEA UR8, UR8, UR4, 0x18 ;  /* 0x0000000408087291 */ /* 0x001fe4000f8ec03f */
[----:B------:R-:W-:-:S04]  /*01f0*/  UIADD3 UR4, -UR5, 0x100000, URZ ;  /* 0x0010000005047890 */ /* 0x000fc8000fffe13f */
[----:B------:R-:W-:Y:S02]  /*0200*/  USHF.L.U32 UR5, UR4, 0xb, URZ ;  /* 0x0000000b04057899 */ /* 0x000fe4000800063f */
[----:B------:R-:W-:Y:S01]  /*0210*/  USHF.L.U32 UR4, UR4, 0x1, URZ ;  /* 0x0000000104047899 */ /* 0x000fe2000800063f */
[----:B------:R-:W0:Y:S11]  /*0220*/  FENCE.VIEW.ASYNC.S ;  /* 0x00000000000073c6 */ /* 0x000e360000000000 */
[----:B0-----:R0:W1:Y:S01]  /*0230*/  SYNCS.EXCH.64 URZ, [UR8], UR4 ;  /* 0x00000004083f75b2 */ /* 0x0010620008000100 */
[----:B------:R0:W2:Y:S01]  /*0240*/  SYNCS.EXCH.64 URZ, [UR8+0x30], UR6 ;  /* 0x00003006083f75b2 */ /* 0x0000a20008000100 */
[----:B------:R0:W3:Y:S01]  /*0250*/  SYNCS.EXCH.64 URZ, [UR8+0x8], UR4 ;  /* 0x00000804083f75b2 */ /* 0x0000e20008000100 */
[----:B------:R0:W4:Y:S01]  /*0260*/  SYNCS.EXCH.64 URZ, [UR8+0x38], UR6 ;  /* 0x00003806083f75b2 */ /* 0x0001220008000100 */
[----:B------:R0:W0:Y:S01]  /*0270*/  SYNCS.EXCH.64 URZ, [UR8+0x10], UR4 ;  /* 0x00001004083f75b2 */ /* 0x0000220008000100 */
[----:B------:R0:W0:Y:S01]  /*0280*/  SYNCS.EXCH.64 URZ, [UR8+0x40], UR6 ;  /* 0x00004006083f75b2 */ /* 0x0000220008000100 */
[----:B------:R0:W0:Y:S01]  /*0290*/  SYNCS.EXCH.64 URZ, [UR8+0x18], UR4 ;  /* 0x00001804083f75b2 */ /* 0x0000220008000100 */
[----:B------:R0:W0:Y:S01]  /*02a0*/  SYNCS.EXCH.64 URZ, [UR8+0x48], UR6 ;  /* 0x00004806083f75b2 */ /* 0x0000220008000100 */
[----:B------:R0:W0:Y:S01]  /*02b0*/  SYNCS.EXCH.64 URZ, [UR8+0x20], UR4 ;  /* 0x00002004083f75b2 */ /* 0x0000220008000100 */
[----:B------:R0:W0:Y:S01]  /*02c0*/  SYNCS.EXCH.64 URZ, [UR8+0x50], UR6 ;  /* 0x00005006083f75b2 */ /* 0x0000220008000100 */
[----:B------:R0:W0:Y:S01]  /*02d0*/  SYNCS.EXCH.64 URZ, [UR8+0x28], UR4 ;  /* 0x00002804083f75b2 */ /* 0x0000220008000100 */
[----:B------:R0:W0:Y:S01]  /*02e0*/  SYNCS.EXCH.64 URZ, [UR8+0x58], UR6 ;  /* 0x00005806083f75b2 */ /* 0x0000220008000100 */
[----:B------:R-:W-:Y:S01]  /*02f0*/  NOP ;  /* 0x0000000000007918 */ /* 0x000fe20000000000 */
.L_x_2:
[----:B------:R-:W-:Y:S01]  /*0300*/  SHF.R.S32.HI R9, RZ, 0x1f, R92 ;  /* 0x0000001fff097819 */ /* 0x000fe2000001145c */
[----:B------:R-:W5:Y:S01]  /*0310*/  SHFL.IDX PT, R0, R0, RZ, 0x1f ;  /* 0x00001fff00007589 */ /* 0x000f6200000e0000 */
[----:B0-----:R-:W0:Y:S01]  /*0320*/  S2UR UR8, SR_CTAID.X ;  /* 0x00000000000879c3 */ /* 0x001e220000002500 */
[----:B------:R-:W-:Y:S02]  /*0330*/  ELECT P0, URZ, PT ;  /* 0x00000000003f782f */ /* 0x000fe40003800000 */
[----:B------:R-:W-:Y:S01]  /*0340*/  LEA.HI R9, R9, R92, RZ, 0x7 ;  /* 0x0000005c09097211 */ /* 0x000fe200078f38ff */
[----:B------:R-:W1:Y:S01]  /*0350*/  S2R R4, SR_CTAID.Y ;  /* 0x0000000000047919 */ /* 0x000e620000002600 */
[----:B------:R-:W-:Y:S01]  /*0360*/  SHF.R.S32.HI R6, RZ, 0x1f, R5 ;  /* 0x0000001fff067819 */ /* 0x000fe20000011405 */
[----:B------:R-:W-:Y:S01]  /*0370*/  ULDC UR4, c[0x0][0x150] ;  /* 0x0000540000047ab9 */ /* 0x000fe20000000800 */
[----:B------:R-:W-:Y:S01]  /*0380*/  LOP3.LUT R9, R9, 0xffffff80, RZ, 0xc0, !PT ;  /* 0xffffff8009097812 */ /* 0x000fe200078ec0ff */
[----:B------:R-:W-:Y:S01]  /*0390*/  NOP ;  /* 0x0000000000007918 */ /* 0x000fe20000000000 */
[----:B------:R-:W-:Y:S01]  /*03a0*/  LEA.HI R6, R6, R5, RZ, 0x2 ;  /* 0x0000000506067211 */ /* 0x000fe200078f10ff */
[----:B------:R-:W2:Y:S01]  /*03b0*/  LDC R11, c[0x0][0x144] ;  /* 0x00005100ff0b7b82 */ /* 0x000ea20000000800 */
[----:B------:R-:W-:Y:S01]  /*03c0*/  NOP ;  /* 0x0000000000007918 */ /* 0x000fe20000000000 */
[----:B------:R-:W-:Y:S01]  /*03d0*/  IMAD.IADD R8, R92, 0x1, -R9 ;  /* 0x000000015c087824 */ /* 0x000fe200078e0a09 */
[----:B------:R-:W-:Y:S01]  /*03e0*/  LOP3.LUT R6, R6, 0x3ffffffc, RZ, 0xc0, !PT ;  /* 0x3ffffffc06067812 */ /* 0x000fe200078ec0ff */
[----:B------:R-:W-:Y:S01]  /*03f0*/  IMAD.MOV.U32 R22, RZ, RZ, 0x1 ;  /* 0x00000001ff167424 */ /* 0x000fe200078e00ff */
[----:B------:R-:W-:-:S02]  /*0400*/  ISETP.NE.AND P3, PT, R2, RZ, PT ;  /* 0x000000ff0200720c */ /* 0x000fc40003f65270 */
[----:B------:R-:W-:Y:S01]  /*0410*/  SHF.R.S32.HI R9, RZ, 0x1f, R8 ;  /* 0x0000001fff097819 */ /* 0x000fe20000011408 */
[----:B------:R-:W-:Y:S01]  /*0420*/  IMAD.IADD R6, R5, 0x1, -R6 ;  /* 0x0000000105067824 */ /* 0x000fe200078e0a06 */
[----:B------:R-:W3:Y:S02]  /*0430*/  LDC R13, c[0x0][0x140] ;  /* 0x00005000ff0d7b82 */ /* 0x000ee40000000800 */
[----:B------:R-:W-:Y:S02]  /*0440*/  LEA.HI R9, R9, R8, RZ, 0x3 ;  /* 0x0000000809097211 */ /* 0x000fe400078f18ff */
[----:B-----5:R-:W-:Y:S02]  /*0450*/  ISETP.NE.OR P0, PT, R0, RZ, !P0 ;  /* 0x000000ff0000720c */ /* 0x020fe40004705670 */
[----:B------:R-:W-:Y:S02]  /*0460*/  SHF.R.S32.HI R0, RZ, 0x3, R9 ;  /* 0x00000003ff007819 */ /* 0x000fe40000011409 */
[----:B0-----:R-:W-:-:S02]  /*0470*/  I2FP.F32.U32 R10, UR8 ;  /* 0x00000008000a7c45 */ /* 0x001fc40008201000 */
[----:B------:R-:W-:-:S03]  /*0480*/  SHF.R.S32.HI R9, RZ, 0x1f, R9 ;  /* 0x0000001fff097819 */ /* 0x000fc60000011409 */
[----:B------:R-:W-:Y:S01]  /*0490*/  FMUL R10, R10, UR4 ;  /* 0x000000040a0a7c20 */ /* 0x000fe20008400000 */
[----:B------:R-:W-:Y:S01]  /*04a0*/  LEA.HI R9, R9, R0, RZ, 0x2 ;  /* 0x0000000009097211 */ /* 0x000fe200078f10ff */
[----:B------:R-:W-:Y:S01]  /*04b0*/  ULDC UR4, c[0x0][0x154] ;  /* 0x0000550000047ab9 */ /* 0x000fe20000000800 */
[----:B-1----:R-:W-:Y:S01]  /*04c0*/  I2FP.F32.U32 R12, R4 ;  /* 0x00000004000c7245 */ /* 0x002fe20000201000 */
[----:B------:R-:W-:Y:S01]  /*04d0*/  VOTEU.ALL UP0, P0 ;  /* 0x00000000003f7886 */ /* 0x000fe20000000000 */
[----:B------:R-:W-:Y:S01]  /*04e0*/  LOP3.LUT R9, R9, 0xfffffffc, RZ, 0xc0, !PT ;  /* 0xfffffffc09097812 */ /* 0x000fe200078ec0ff */
[----:B------:R-:W0:Y:S01]  /*04f0*/  F2I.U32.TRUNC.NTZ R10, R10 ;  /* 0x0000000a000a7305 */ /* 0x000e22000020f000 */
[----:B------:R-:W-:Y:S01]  /*0500*/  VOTEU.ALL UP1, P0 ;  /* 0x00000000003f7886 */ /* 0x000fe20000020000 */
[----:B------:R-:W-:Y:S01]  /*0510*/  FMUL R12, R12, UR4 ;  /* 0x000000040c0c7c20 */ /* 0x000fe20008400000 */
[----:B------:R-:W1:Y:S01]  /*0520*/  @!UP0 S2UR UR7, SR_CgaCtaId ;  /* 0x00000000000789c3 */ /* 0x000e620000008800 */
[----:B------:R-:W-:Y:S01]  /*0530*/  IMAD.IADD R9, R0, 0x1, -R9 ;  /* 0x0000000100097824 */ /* 0x000fe200078e0a09 */
[----:B------:R-:W-:Y:S01]  /*0540*/  SHF.R.S32.HI R0, RZ, 0x1f, R3 ;  /* 0x0000001fff007819 */ /* 0x000fe20000011403 */
[----:B------:R-:W-:Y:S01]  /*0550*/  UMOV UR4, 0x20 ;  /* 0x0000002000047882 */ /* 0x000fe20000000000 */
[----:B------:R-:W-:Y:S01]  /*0560*/  @!UP0 UMOV UR6, 0x400 ;  /* 0x0000040000068882 */ /* 0x000fe20000000000 */
[----:B------:R-:W-:Y:S01]  /*0570*/  IMAD R19, R6, 0x4, R9 ;  /* 0x0000000406137824 */ /* 0x000fe200078e0209 */
[----:B------:R-:W5:Y:S01]  /*0580*/  F2I.U32.TRUNC.NTZ R12, R12 ;  /* 0x0000000c000c7305 */ /* 0x000f62000020f000 */
[----:B------:R-:W-:Y:S01]  /*0590*/  LEA.HI R0, R0, R3, RZ, 0x2 ;  /* 0x0000000300007211 */ /* 0x000fe200078f10ff */
[----:B------:R-:W4:Y:S01]  /*05a0*/  LDC R9, c[0x0][0x148] ;  /* 0x00005200ff097b82 */ /* 0x000f220000000800 */
[----:B------:R-:W-:-:S04]  /*05b0*/  @!UP0 UIADD3 UR4, -UR4, 0x100000, URZ ;  /* 0x0010000004048890 */ /* 0x000fc8000fffe13f */
[----:B------:R-:W-:Y:S02]  /*05c0*/  @!UP0 USHF.L.U32 UR5, UR4, 0xb, URZ ;  /* 0x0000000b04058899 */ /* 0x000fe4000800063f */
[----:B------:R-:W-:Y:S01]  /*05d0*/  @!UP0 USHF.L.U32 UR4, UR4, 0x1, URZ ;  /* 0x0000000104048899 */ /* 0x000fe2000800063f */
[----:B------:R-:W-:Y:S01]  /*05e0*/  LEA.HI R6, R19, R19, RZ, 0x1 ;  /* 0x0000001313067211 */ /* 0x000fe200078f08ff */
[----:B0-----:R-:W-:Y:S01]  /*05f0*/  IMAD.MOV R14, RZ, RZ, -R10 ;  /* 0x000000ffff0e7224 */ /* 0x001fe200078e0a0a */
[----:B------:R-:W-:Y:S02]  /*0600*/  LOP3.LUT R0, R0, 0xfffffffc, RZ, 0xc0, !PT ;  /* 0xfffffffc00007812 */ /* 0x000fe400078ec0ff */
[----:B------:R-:W-:Y:S01]  /*0610*/  LOP3.LUT R10, R6, 0xfffffffe, RZ, 0xc0, !PT ;  /* 0xfffffffe060a7812 */ /* 0x000fe200078ec0ff */
[----:B--2---:R-:W-:Y:S01]  /*0620*/  IMAD R6, R11, R14, UR8 ;  /* 0x000000080b067e24 */ /* 0x004fe2000f8e020e */
[----:B---3--:R-:W-:Y:S01]  /*0630*/  ISETP.EQ.U32.AND P2, PT, R13, 0x1, PT ;  /* 0x000000010d00780c */ /* 0x008fe20003f42070 */
[----:B------:R-:W-:-:S02]  /*0640*/  IMAD.IADD R3, R3, 0x1, -R0 ;  /* 0x0000000103037824 */ /* 0x000fc400078e0a00 */
[C---:B------:R-:W-:Y:S02]  /*0650*/  IMAD.IADD R11, R19.reuse, 0x1, -R10 ;  /* 0x00000001130b7824 */ /* 0x040fe400078e0a0a */
[----:B------:R-:W-:Y:S01]  /*0660*/  IMAD.SHL.U32 R10, R19, 0x4, RZ ;  /* 0x00000004130a7824 */ /* 0x000fe200078e00ff */
[----:B------:R-:W-:Y:S01]  /*0670*/  ISETP.NE.AND P1, PT, R3, 0x3, PT ;  /* 0x000000030300780c */ /* 0x000fe20003f25270 */
[----:B-----5:R-:W-:Y:S01]  /*0680*/  IMAD.MOV R23, RZ, RZ, -R12 ;  /* 0x000000ffff177224 */ /* 0x020fe200078e0a0c */
[----:B------:R-:W-:Y:S01]  /*0690*/  ISETP.NE.AND P4, PT, R11, R6, PT ;  /* 0x000000060b00720c */ /* 0x000fe20003f85270 */
[----:B-1----:R-:W-:Y:S01]  /*06a0*/  @!UP0 ULEA UR6, UR7, UR6, 0x18 ;  /* 0x0000000607068291 */ /* 0x002fe2000f8ec03f */
[----:B------:R-:W-:Y:S01]  /*06b0*/  LOP3.LUT R19, R19, 0xc, R10, 0x78, !PT ;  /* 0x0000000c13137812 */ /* 0x000fe200078e780a */
[----:B------:R-:W-:Y:S01]  /*06c0*/  VOTEU.ALL UP0, P0 ;  /* 0x00000000003f7886 */ /* 0x000fe20000000000 */
[----:B------:R-:W-:Y:S01]  /*06d0*/  LOP3.LUT P0, RZ, R8, 0x7, RZ, 0xc0, !PT ;  /* 0x0000000708ff7812 */ /* 0x000fe2000780c0ff */
[----:B------:R-:W-:Y:S01]  /*06e0*/  VIADD R8, R2, 0xffffffff ;  /* 0xffffffff02087836 */ /* 0x000fe20000000000 */
[----:B------:R-:W-:Y:S01]  /*06f0*/  ISETP.EQ.OR P1, PT, R3, RZ, !P1 ;  /* 0x000000ff0300720c */ /* 0x000fe20004f22670 */
[----:B----4-:R-:W-:Y:S01]  /*0700*/  IMAD R11, R9, R23, R4 ;  /* 0x00000017090b7224 */ /* 0x010fe200078e0204 */
[----:B------:R-:W-:-:S02]  /*0710*/  ISETP.LT.U32.AND P0, PT, R19, 0x2, !P0 ;  /* 0x000000021300780c */ /* 0x000fc40004701070 */
[----:B------:R-:W-:Y:S02]  /*0720*/  ISETP.EQ.AND P1, PT, R2, RZ, P1 ;  /* 0x000000ff0200720c */ /* 0x000fe40000f22270 */
[----:B------:R-:W-:Y:S01]  /*0730*/  ISETP.GE.U32.AND P6, PT, R8, 0x2, PT ;  /* 0x000000020800780c */ /* 0x000fe20003fc6070 */
[----:B------:R-:W0:Y:S02]  /*0740*/  FENCE.VIEW.ASYNC.S ;  /* 0x00000000000073c6 */ /* 0x000e240000000000 */
[----:B0-----:R0:W1:Y:S01]  /*0750*/  @!UP0 SYNCS.EXCH.64 URZ, [UR6+0x70], UR4 ;  /* 0x00007004063f85b2 */ /* 0x0010620008000100 */
[----:B------:R-:W-:Y:S02]  /*0760*/  @P4 LEA.HI R0, R19, R19, RZ, 0x1 ;  /* 0x0000001313004211 */ /* 0x000fe400078f08ff */
[----:B------:R-:W-:Y:S02]  /*0770*/  SEL R18, RZ, 0x1, !P1 ;  /* 0x00000001ff127807 */ /* 0x000fe40004800000 */
[----:B------:R-:W-:-:S02]  /*0780*/  @P4 SHF.R.S32.HI R0, RZ, 0x1, R0 ;  /* 0x00000001ff004819 */ /* 0x000fc40000011400 */
[----:B------:R-:W-:Y:S02]  /*0790*/  SEL R18, R18, 0x2, P6 ;  /* 0x0000000212127807 */ /* 0x000fe40003000000 */
[----:B------:R-:W-:Y:S02]  /*07a0*/  @P4 ISETP.NE.AND P5, PT, R0, R11, PT ;  /* 0x0000000b0000420c */ /* 0x000fe40003fa5270 */
[----:B------:R-:W-:Y:S02]  /*07b0*/  SEL R11, RZ, 0x1, !P0 ;  /* 0x00000001ff0b7807 */ /* 0x000fe40004000000 */
[----:B------:R-:W-:Y:S02]  /*07c0*/  @P4 SEL R22, RZ, 0x1, P5 ;  /* 0x00000001ff164807 */ /* 0x000fe40002800000 */
[----:B------:R-:W-:Y:S01]  /*07d0*/  LOP3.LUT R0, R92, 0x7f, RZ, 0xc0, !PT ;  /* 0x0000007f5c007812 */ /* 0x000fe200078ec0ff */
[----:B------:R0:W2:Y:S01]  /*07e0*/  @!UP1 SYNCS.EXCH.64 URZ, [UR6+0x78], UR4 ;  /* 0x00007804063f95b2 */ /* 0x0000a20008000100 */
[----:B------:R-:W-:Y:S01]  /*07f0*/  LOP3.LUT R22, R22, R11, RZ, 0xc0, !PT ;  /* 0x0000000b16167212 */ /* 0x000fe200078ec0ff */
[----:B------:R-:W-:Y:S01]  /*0800*/  NOP ;  /* 0x0000000000007918 */ /* 0x000fe20000000000 */
[----:B------:R-:W-:Y:S05]  /*0810*/  @!P2 BRA `(.L_x_3) ;  /* 0x000000000008a947 */ /* 0x000fea0003800000 */
[----:B-12---:R-:W-:Y:S01]  /*0820*/  UCGABAR_ARV ;  /* 0x00000000000079c7 */ /* 0x006fe20008000000 */
[----:B------:R-:W-:Y:S05]  /*0830*/  BRA `(.L_x_4) ;  /* 0x0000000000047947 */ /* 0x000fea0003800000 */
.L_x_3:
[----:B-12---:R-:W-:Y:S01]  /*0840*/  NOP ;  /* 0x0000000000007918 */ /* 0x006fe20000000000 */
.L_x_4:
[----:B------:R-:W1:Y:S01]  /*0850*/  LDC R2, c[0x0][0x65c] ;  /* 0x00019700ff027b82 */ /* 0x000e620000000800 */
[----:B------:R-:W-:Y:S02]  /*0860*/  IMAD.U32 R10, RZ, RZ, UR8 ;  /* 0x00000008ff0a7e24 */ /* 0x000fe4000f8e00ff */
[----:B------:R-:W-:Y:S01]  /*0870*/  IMAD.MOV.U32 R11, RZ, RZ, RZ ;  /* 0x000000ffff0b7224 */ /* 0x000fe200078e00ff */
[----:B-1----:R-:W-:-:S04]  /*0880*/  ISETP.NE.AND P1, PT, R2, 0x1, PT ;  /* 0x000000010200780c */ /* 0x002fc80003f25270 */
[----:B------:R-:W-:-:S09]  /*0890*/  P2R R5, PR, RZ, 0x2 ;  /* 0x00000002ff057803 */ /* 0x000fd20000000000 */
[----:B------:R-:W1:Y:S01]  /*08a0*/  @P1 LDC R17, c[0x0][0x10] ;  /* 0x00000400ff111b82 */ /* 0x000e620000000800 */
[----:B------:R-:W-:Y:S02]  /*08b0*/  @P1 IMAD.MOV.U32 R5, RZ, RZ, RZ ;  /* 0x000000ffff051224 */ /* 0x000fe400078e00ff */
[----:B------:R-:W-:-:S05]  /*08c0*/  @P1 IMAD.MOV.U32 R15, RZ, RZ, RZ ;  /* 0x000000ffff0f1224 */ /* 0x000fca00078e00ff */
[----:B------:R-:W2:Y:S01]  /*08d0*/  @!P1 LDC R13, c[0x0][0xc] ;  /* 0x00000300ff0d9b82 */ /* 0x000ea20000000800 */
[----:B0-----:R-:W-:Y:S01]  /*08e0*/  ULDC UR4, c[0x0][0xc] ;  /* 0x0000030000047ab9 */ /* 0x001fe20000000800 */
[----:B------:R-:W-:Y:S01]  /*08f0*/  ULDC UR5, c[0x0][0x10] ;  /* 0x0000040000057ab9 */ /* 0x000fe20000000800 */
[----:B------:R-:W-:Y:S01]  /*0900*/  ULDC UR6, c[0x0][0x14] ;  /* 0x0000050000067ab9 */ /* 0x000fe20000000800 */
[----:B------:R-:W-:-:S04]  /*0910*/  UIMAD.WIDE.U32 UR4, UR4, UR5, URZ ;  /* 0x00000005040472a5 */ /* 0x000fc8000f8e003f */
[----:B------:R-:W-:Y:S02]  /*0920*/  UIMAD.WIDE.U32 UR52, UR4, UR6, URZ ;  /* 0x00000006043472a5 */ /* 0x000fe4000f8e003f */
[----:B------:R-:W-:-:S04]  /*0930*/  UIMAD UR37, UR5, UR6, URZ ;  /* 0x00000006052572a4 */ /* 0x000fc8000f8e023f */
[----:B------:R-:W-:Y:S01]  /*0940*/  UIADD3 UR37, UR53, UR37, URZ ;  /* 0x0000002535257290 */ /* 0x000fe2000fffe03f */
[----:B-1----:R-:W-:-:S04]  /*0950*/  @P1 IMAD.WIDE.U32 R16, R17, UR8, R4 ;  /* 0x0000000811101c25 */ /* 0x002fc8000f8e0004 */
[----:B------:R-:W-:Y:S02]  /*0960*/  @P1 IMAD.IADD R17, R17, 0x1, R15 ;  /* 0x0000000111111824 */ /* 0x000fe400078e020f */
[----:B--2---:R-:W-:-:S04]  /*0970*/  @!P1 IMAD.WIDE.U32 R10, R4, R13, R10 ;  /* 0x0000000d040a9225 */ /* 0x004fc800078e000a */
[----:B------:R-:W-:Y:S02]  /*0980*/  @!P1 IMAD.MOV.U32 R16, RZ, RZ, R10 ;  /* 0x000000ffff109224 */ /* 0x000fe400078e000a */
[----:B------:R-:W-:Y:S01]  /*0990*/  @!P1 IMAD.MOV.U32 R17, RZ, RZ, R11 ;  /* 0x000000ffff119224 */ /* 0x000fe200078e000b */
[----:B------:R-:W-:Y:S06]  /*09a0*/  @!P2 BRA `(.L_x_5) ;  /* 0x00000000000ca947 */ /* 0x000fec0003800000 */
[----:B------:R-:W-:Y:S01]  /*09b0*/  UCGABAR_WAIT ;  /* 0x0000000000007dc7 */ /* 0x000fe20008000000 */
[----:B------:R-:W-:Y:S01]  /*09c0*/  CCTL.IVALL ;  /* 0x00000000ff00798f */ /* 0x000fe20002000000 */
[----:B------:R-:W-:Y:S05]  /*09d0*/  BRA `(.L_x_6) ;  /* 0x0000000000047947 */ /* 0x000fea0003800000 */
.L_x_5:
[----:B------:R-:W-:Y:S06]  /*09e0*/  BAR.SYNC.DEFER_BLOCKING 0x0 ;  /* 0x0000000000007b1d */ /* 0x000fec0000010000 */
.L_x_6:
[----:B------:R-:W-:Y:S05]  /*09f0*/  @!P3 BRA `(.L_x_7) ;  /* 0x000000700068b947 */ /* 0x000fea0003800000 */
[----:B------:R-:W-:-:S13]  /*0a00*/  ISETP.GT.U32.AND P0, PT, R8, 0x1, PT ;  /* 0x000000010800780c */ /* 0x000fda0003f04070 */
[----:B------:R-:W-:Y:S05]  /*0a10*/  @P0 EXIT ;  /* 0x000000000000094d */ /* 0x000fea0003800000 */
[----:B------:R-:W-:Y:S01]  /*0a20*/  ULDC.64 UR4, c[0x0][0x650] ;  /* 0x0001940000047ab9 */ /* 0x000fe20000000a00 */
[----:B------:R-:W-:Y:S01]  /*0a30*/  PRMT R3, RZ, 0x7610, R3 ;  /* 0x00007610ff037816 */ /* 0x000fe20000000003 */
[----:B------:R-:W-:Y:S01]  /*0a40*/  IMAD.MOV.U32 R99, RZ, RZ, -0x1 ;  /* 0xffffffffff637424 */ /* 0x000fe200078e00ff */
[----:B------:R-:W-:Y:S01]  /*0a50*/  ISETP.GE.U32.AND P0, PT, R16, UR4, PT ;  /* 0x0000000410007c0c */ /* 0x000fe2000bf06070 */
[----:B------:R-:W-:Y:S02]  /*0a60*/  IMAD.MOV.U32 R96, RZ, RZ, -0x1 ;  /* 0xffffffffff607424 */ /* 0x000fe400078e00ff */
[----:B------:R-:W-:Y:S01]  /*0a70*/  IMAD.MOV.U32 R97, RZ, RZ, -0x1 ;  /* 0xffffffffff617424 */ /* 0x000fe200078e00ff */
[----:B------:R-:W-:-:S13]  /*0a80*/  ISETP.GE.U32.AND.EX P0, PT, R17, UR5, PT, P0 ;  /* 0x0000000511007c0c */ /* 0x000fda000bf06100 */
[----:B------:R-:W-:Y:S05]  /*0a90*/  @P0 BRA `(.L_x_8) ;  /* 0x0000000400280947 */ /* 0x000fea0003800000 */
[----:B------:R-:W0:Y:S01]  /*0aa0*/  LDC.64 R24, c[0x0][0x628] ;  /* 0x00018a00ff187b82 */ /* 0x000e220000000a00 */
[----:B------:R-:W-:Y:S02]  /*0ab0*/  IMAD.MOV.U32 R10, RZ, RZ, R16 ;  /* 0x000000ffff0a7224 */ /* 0x000fe400078e0010 */
[----:B------:R-:W-:-:S05]  /*0ac0*/  IMAD.MOV.U32 R11, RZ, RZ, R17 ;  /* 0x000000ffff0b7224 */ /* 0x000fca00078e0011 */
[----:B------:R-:W1:Y:S08]  /*0ad0*/  LDC R8, c[0x0][0x630] ;  /* 0x00018c00ff087b82 */ /* 0x000e700000000800 */
[----:B------:R-:W2:Y:S01]  /*0ae0*/  LDC.64 R26, c[0x0][0x620] ;  /* 0x00018800ff1a7b82 */ /* 0x000ea20000000a00 */
[----:B0-----:R-:W-:-:S04]  /*0af0*/  ISETP.NE.U32.AND P0, PT, R24, RZ, PT ;  /* 0x000000ff1800720c */ /* 0x001fc80003f05070 */
[----:B------:R-:W-:-:S13]  /*0b00*/  ISETP.NE.AND.EX P0, PT, R25, RZ, PT, P0 ;  /* 0x000000ff1900720c */ /* 0x000fda0003f05300 */
[----:B-12---:R-:W-:Y:S05]  /*0b10*/  @!P0 BRA `(.L_x_9) ;  /* 0x0000000000288947 */ /* 0x006fea0003800000 */
[----:B------:R-:W0:Y:S02]  /*0b20*/  LDC R3, c[0x0][0x634] ;  /* 0x00018d00ff037b82 */ /* 0x000e240000000800 */
[----:B0-----:R-:W-:-:S05]  /*0b30*/  IADD3 R3, P0, R16, R3, RZ ;  /* 0x0000000310037210 */ /* 0x001fca0007f1e0ff */
[----:B------:R-:W-:-:S04]  /*0b40*/  IMAD.X R21, RZ, RZ, R17, P0 ;  /* 0x000000ffff157224 */ /* 0x000fc800000e0611 */
[----:B------:R-:W-:-:S04]  /*0b50*/  IMAD.WIDE.U32 R10, R21, R24, RZ ;  /* 0x00000018150a7225 */ /* 0x000fc800078e00ff */
[----:B------:R-:W-:-:S04]  /*0b60*/  IMAD.WIDE.U32 R12, P0, R3, R25, R10 ;  /* 0x00000019030c7225 */ /* 0x000fc8000780000a */
[----:B------:R-:W-:-:S04]  /*0b70*/  IMAD.WIDE.U32 R10, R3, R24, RZ ;  /* 0x00000018030a7225 */ /* 0x000fc800078e00ff */
[----:B------:R-:W-:Y:S01]  /*0b80*/  IMAD.X R15, RZ, RZ, RZ, P0 ;  /* 0x000000ffff0f7224 */ /* 0x000fe200000e06ff */
[----:B------:R-:W-:Y:S01]  /*0b90*/  IADD3 RZ, P0, R11, R12, RZ ;  /* 0x0000000c0bff7210 */ /* 0x000fe20007f1e0ff */
[----:B------:R-:W-:-:S04]  /*0ba0*/  IMAD.MOV.U32 R14, RZ, RZ, R13 ;  /* 0x000000ffff0e7224 */ /* 0x000fc800078e000d */
[----:B------:R-:W-:-:S08]  /*0bb0*/  IMAD.WIDE.U32.X R10, R21, R25, R14, P0 ;  /* 0x00000019150a7225 */ /* 0x000fd000000e040e */
.L_x_9:
[----:B------:R-:W0:Y:S01]  /*0bc0*/  LDC.64 R30, c[0x0][0x640] ;  /* 0x00019000ff1e7b82 */ /* 0x000e220000000a00 */
[-CC-:B------:R-:W-:Y:S01]  /*0bd0*/  SHF.R.U64 R97, R10, R8.reuse, R11.reuse ;  /* 0x000000080a617219 */ /* 0x180fe2000000120b */
[----:B------:R-:W-:Y:S01]  /*0be0*/  IMAD R29, R9, R23, R4 ;  /* 0x00000017091d7224 */ /* 0x000fe200078e0204 */
[----:B------:R-:W-:Y:S01]  /*0bf0*/  SHF.R.U32.HI R3, RZ, R8, R11 ;  /* 0x00000008ff037219 */ /* 0x000fe2000001160b */
[----:B------:R-:W-:Y:S01]  /*0c00*/  IMAD.MOV.U32 R23, RZ, RZ, 0x1 ;  /* 0x00000001ff177424 */ /* 0x000fe200078e00ff */
[----:B------:R-:W-:-:S03]  /*0c10*/  IADD3 R5, P0, RZ, -R97, RZ ;  /* 0x80000061ff057210 */ /* 0x000fc60007f1e0ff */
[----:B------:R-:W1:Y:S02]  /*0c20*/  LDC R12, c[0x0][0x618] ;  /* 0x00018600ff0c7b82 */ /* 0x000e640000000800 */
[----:B------:R-:W-:Y:S02]  /*0c30*/  IMAD.X R3, RZ, RZ, ~R3, P0 ;  /* 0x000000ffff037224 */ /* 0x000fe400000e0e03 */
[----:B------:R-:W-:-:S04]  /*0c40*/  IMAD.WIDE.U32 R10, R5, R26, R16 ;  /* 0x0000001a050a7225 */ /* 0x000fc800078e0010 */
[----:B------:R-:W2:Y:S01]  /*0c50*/  LDC R20, c[0x0][0x608] ;  /* 0x00018200ff147b82 */ /* 0x000ea20000000800 */
[----:B------:R-:W-:Y:S02]  /*0c60*/  IMAD R8, R3, R26, RZ ;  /* 0x0000001a03087224 */ /* 0x000fe400078e02ff */
[----:B------:R-:W-:Y:S02]  /*0c70*/  IMAD.MOV.U32 R3, RZ, RZ, -0x1 ;  /* 0xffffffffff037424 */ /* 0x000fe400078e00ff */
[----:B------:R-:W-:-:S03]  /*0c80*/  IMAD R5, R5, R27, R8 ;  /* 0x0000001b05057224 */ /* 0x000fc600078e0208 */
[----:B------:R-:W3:Y:S01]  /*0c90*/  LDC R28, c[0x0][0x658] ;  /* 0x00019600ff1c7b82 */ /* 0x000ee20000000800 */
[----:B------:R-:W-:Y:S01]  /*0ca0*/  IMAD.IADD R5, R11, 0x1, R5 ;  /* 0x000000010b057824 */ /* 0x000fe200078e0205 */
[----:B0-----:R-:W-:-:S04]  /*0cb0*/  ISETP.NE.U32.AND P0, PT, R30, RZ, PT ;  /* 0x000000ff1e00720c */ /* 0x001fc80003f05070 */
[----:B------:R-:W-:Y:S02]  /*0cc0*/  ISETP.NE.AND.EX P0, PT, R31, RZ, PT, P0 ;  /* 0x000000ff1f00720c */ /* 0x000fe40003f05300 */
[----:B------:R-:W0:Y:S01]  /*0cd0*/  LDC R24, c[0x0][0x600] ;  /* 0x00018000ff187b82 */ /* 0x000e220000000800 */
[-CC-:B-1----:R-:W-:Y:S02]  /*0ce0*/  SHF.R.U64 R14, R10, R12.reuse, R5.reuse ;  /* 0x0000000c0a0e7219 */ /* 0x182fe40000001205 */
[----:B------:R-:W-:-:S05]  /*0cf0*/  SHF.R.U32.HI R5, RZ, R12, R5 ;  /* 0x0000000cff057219 */ /* 0x000fca0000011605 */
[----:B------:R-:W1:Y:S01]  /*0d00*/  LDC R15, c[0x0][0x648] ;  /* 0x00019200ff0f7b82 */ /* 0x000e620000000800 */
[-CC-:B--2---:R-:W-:Y:S02]  /*0d10*/  SHF.R.U64 R27, R14, R20.reuse, R5.reuse ;  /* 0x000000140e1b7219 */ /* 0x184fe40000001205 */
[----:B------:R-:W-:-:S05]  /*0d20*/  SHF.R.U32.HI R5, RZ, R20, R5 ;  /* 0x00000014ff057219 */ /* 0x000fca0000011605 */
[----:B------:R-:W2:Y:S01]  /*0d30*/  LDC R21, c[0x0][0x638] ;  /* 0x00018e00ff157b82 */ /* 0x000ea20000000800 */
[-CC-:B---3--:R-:W-:Y:S02]  /*0d40*/  SHF.R.U64 R20, R27, R28.reuse, R5.reuse ;  /* 0x0000001c1b147219 */ /* 0x188fe40000001205 */
[-C--:B------:R-:W-:Y:S02]  /*0d50*/  SHF.L.U32 R3, R3, R28.reuse, RZ ;  /* 0x0000001c03037219 */ /* 0x080fe400000006ff */
[----:B------:R-:W-:Y:S01]  /*0d60*/  SHF.R.U32.HI R5, RZ, R28, R5 ;  /* 0x0000001cff057219 */ /* 0x000fe20000011605 */
[----:B------:R-:W-:Y:S01]  /*0d70*/  IMAD.MOV.U32 R4, RZ, RZ, R20 ;  /* 0x000000ffff047224 */ /* 0x000fe200078e0014 */
[----:B------:R-:W-:Y:S01]  /*0d80*/  LOP3.LUT R12, RZ, R3, RZ, 0x33, !PT ;  /* 0x00000003ff0c7212 */ /* 0x000fe200078e33ff */
[----:B------:R-:W3:Y:S01]  /*0d90*/  LDC R25, c[0x0][0x610] ;  /* 0x00018400ff197b82 */ /* 0x000ee20000000800 */
[----:B------:R-:W-:Y:S05]  /*0da0*/  @!P0 BRA `(.L_x_10) ;  /* 0x0000000000288947 */ /* 0x000fea0003800000 */
[----:B------:R-:W4:Y:S02]  /*0db0*/  LDC R3, c[0x0][0x64c] ;  /* 0x00019300ff037b82 */ /* 0x000f240000000800 */
[----:B----4-:R-:W-:-:S05]  /*0dc0*/  IADD3 R3, P0, R20, R3, RZ ;  /* 0x0000000314037210 */ /* 0x010fca0007f1e0ff */
        /* <DEDUP_REMOVED lines=8> */
.L_x_10:
[----:B-1----:R-:W-:Y:S01]  /*0e50*/  SHF.R.U64 R4, R4, R15, R5 ;  /* 0x0000000f04047219 */ /* 0x002fe20000001205 */
[----:B0-----:R-:W-:Y:S01]  /*0e60*/  VIADD R5, R24, 0xffffffff ;  /* 0xffffffff18057836 */ /* 0x001fe20000000000 */
[----:B------:R-:W-:Y:S02]  /*0e70*/  SHF.L.U32 R3, R23, R28, RZ ;  /* 0x0000001c17037219 */ /* 0x000fe400000006ff */
[----:B------:R-:W-:Y:S01]  /*0e80*/  LOP3.LUT R12, R27, R12, RZ, 0xc0, !PT ;  /* 0x0000000c1b0c7212 */ /* 0x000fe200078ec0ff */
[----:B------:R-:W-:Y:S01]  /*0e90*/  IMAD.MOV R8, RZ, RZ, -R4 ;  /* 0x000000ffff087224 */ /* 0x000fe200078e0a04 */
[----:B------:R-:W-:Y:S02]  /*0ea0*/  SEL R6, R6, R29, !P1 ;  /* 0x0000001d06067207 */ /* 0x000fe40004800000 */
[----:B------:R-:W-:Y:S01]  /*0eb0*/  LOP3.LUT R5, R14, R5, RZ, 0xc0, !PT ;  /* 0x000000050e057212 */ /* 0x000fe200078ec0ff */
[----:B------:R-:W-:Y:S02]  /*0ec0*/  IMAD R9, R3, R4, R12 ;  /* 0x0000000403097224 */ /* 0x000fe400078e020c */
[----:B--2---:R-:W-:-:S02]  /*0ed0*/  IMAD R3, R8, R21, R20 ;  /* 0x0000001508037224 */ /* 0x004fc400078e0214 */
[----:B---3--:R-:W-:Y:S02]  /*0ee0*/  IMAD R6, R9, R25, R6 ;  /* 0x0000001909067224 */ /* 0x008fe400078e0206 */
[----:B------:R-:W-:Y:S02]  /*0ef0*/  IMAD R99, R3, R24, R5 ;  /* 0x0000001803637224 */ /* 0x000fe400078e0205 */
[----:B------:R-:W-:-:S03]  /*0f00*/  IMAD.MOV.U32 R4, RZ, RZ, 0x1 ;  /* 0x00000001ff047424 */ /* 0x000fc600078e00ff */
[----:B------:R-:W-:Y:S02]  /*0f10*/  SEL R96, R99, R6, !P1 ;  /* 0x0000000663607207 */ /* 0x000fe40004800000 */
[----:B------:R-:W-:Y:S02]  /*0f20*/  PRMT R3, R4, 0x7610, R3 ;  /* 0x0000761004037816 */ /* 0x000fe40000000003 */
[----:B------:R-:W-:-:S07]  /*0f30*/  SEL R99, R6, R99, !P1 ;  /* 0x0000006306637207 */ /* 0x000fce0004800000 */
.L_x_8:
[----:B------:R-:W-:-:S08]  /*0f40*/  NOP ;  /* 0x0000000000007918 */ /* 0x000fd00000000000 */
[----:B------:R-:W0:Y:S02]  /*0f50*/  USETMAXREG.TRY_ALLOC.CTAPOOL UP0, 0xe8 ;  /* 0x000000e8000079c8 */ /* 0x000e240008000600 */
[----:B0-----:R-:W-:-:S13]  /*0f60*/  PLOP3.LUT P0, PT, PT, PT, UP0, 0x80, 0x0 ;  /* 0x000000000000781c */ /* 0x001fda0003f0f008 */
[----:B------:R-:W-:Y:S05]  /*0f70*/  @!P0 BRA `(.L_x_8) ;  /* 0xfffffffc00f08947 */ /* 0x000fea000383ffff */
[----:B------:R-:W-:Y:S01]  /*0f80*/  ULDC.64 UR4, c[0x0][0x598] ;  /* 0x0001660000047ab9 */ /* 0x000fe20000000a00 */
[----:B------:R-:W-:Y:S01]  /*0f90*/  ULDC.64 UR54, c[0x0][0x208] ;  /* 0x0000820000367ab9 */ /* 0x000fe20000000a00 */
[----:B------:R-:W-:-:S04]  /*0fa0*/  ISETP.NE.U32.AND P0, PT, RZ, UR4, PT ;  /* 0x00000004ff007c0c */ /* 0x000fc8000bf05070 */
[----:B------:R-:W-:-:S13]  /*0fb0*/  ISETP.NE.AND.EX P0, PT, RZ, UR5, PT, P0 ;  /* 0x00000005ff007c0c */ /* 0x000fda000bf05300 */
[----:B------:R-:W-:Y:S05]  /*0fc0*/  @!P0 BRA `(.L_x_11) ;  /* 0x00000000001c8947 */ /* 0x000fea0003800000 */
[----:B------:R-:W0:Y:S02]  /*0fd0*/  LDC.64 R4, c[0x0][0x598] ;  /* 0x00016600ff047b82 */ /* 0x000e240000000a00 */
[----:B0-----:R-:W2:Y:S02]  /*0fe0*/  LDG.E.64 R4, desc[UR54][R4.64] ;  /* 0x0000003604047981 */ /* 0x001ea4000c1e1b00 */
[----:B--2---:R-:W-:-:S04]  /*0ff0*/  ISETP.NE.U32.AND P0, PT, R4, RZ, PT ;  /* 0x000000ff0400720c */ /* 0x004fc80003f05070 */
[----:B------:R-:W-:-:S13]  /*1000*/  ISETP.NE.AND.EX P0, PT, R5, RZ, PT, P0 ;  /* 0x000000ff0500720c */ /* 0x000fda0003f05300 */
[----:B------:R-:W-:Y:S05]  /*1010*/  @!P0 BRA `(.L_x_11) ;  /* 0x0000000000088947 */ /* 0x000fea0003800000 */
[----:B------:R0:W5:Y:S01]  /*1020*/  LD.E R23, desc[UR54][R4.64] ;  /* 0x0000003604177980 */ /* 0x000162000c101900 */
[----:B------:R-:W-:Y:S05]  /*1030*/  BRA `(.L_x_12) ;  /* 0x0000000000247947 */ /* 0x000fea0003800000 */
.L_x_11:
[----:B------:R-:W-:Y:S02]  /*1040*/  ULDC.64 UR4, c[0x0][0x588] ;  /* 0x0001620000047ab9 */ /* 0x000fe40000000a00 */
[----:B------:R-:W-:-:S04]  /*1050*/  ISETP.NE.U32.AND P0, PT, RZ, UR4, PT ;  /* 0x00000004ff007c0c */ /* 0x000fc8000bf05070 */
[----:B------:R-:W-:-:S13]  /*1060*/  ISETP.NE.AND.EX P0, PT, RZ, UR5, PT, P0 ;  /* 0x00000005ff007c0c */ /* 0x000fda000bf05300 */
[----:B------:R-:W-:Y:S05]  /*1070*/  @!P0 BRA `(.L_x_13) ;  /* 0x00000000000c8947 */ /* 0x000fea0003800000 */
[----:B------:R-:W0:Y:S02]  /*1080*/  LDC.64 R4, c[0x0][0x588] ;  /* 0x00016200ff047b82 */ /* 0x000e240000000a00 */
[----:B0-----:R1:W5:Y:S01]  /*1090*/  LDG.E R23, desc[UR54][R4.64] ;  /* 0x0000003604177981 */ /* 0x001362000c1e1900 */
[----:B------:R-:W-:Y:S05]  /*10a0*/  BRA `(.L_x_12) ;  /* 0x0000000000087947 */ /* 0x000fea0003800000 */
.L_x_13:
[----:B------:R-:W-:Y:S02]  /*10b0*/  ULDC UR4, c[0x0][0x580] ;  /* 0x0001600000047ab9 */ /* 0x000fe40000000800 */
[----:B------:R-:W-:-:S07]  /*10c0*/  IMAD.U32 R23, RZ, RZ, UR4 ;  /* 0x00000004ff177e24 */ /* 0x000fce000f8e00ff */
.L_x_12:
[----:B------:R-:W-:Y:S02]  /*10d0*/  ULDC.64 UR4, c[0x0][0x5a0] ;  /* 0x0001680000047ab9 */ /* 0x000fe40000000a00 */
[----:B------:R-:W-:-:S04]  /*10e0*/  ISETP.NE.U32.AND P0, PT, RZ, UR4, PT ;  /* 0x00000004ff007c0c */ /* 0x000fc8000bf05070 */
[----:B------:R-:W-:-:S13]  /*10f0*/  ISETP.NE.AND.EX P0, PT, RZ, UR5, PT, P0 ;  /* 0x00000005ff007c0c */ /* 0x000fda000bf05300 */
[----:B------:R-:W-:Y:S05]  /*1100*/  @!P0 BRA `(.L_x_14) ;  /* 0x00000000001c8947 */ /* 0x000fea0003800000 */
[----:B01----:R-:W0:Y:S02]  /*1110*/  LDC.64 R4, c[0x0][0x5a0] ;  /* 0x00016800ff047b82 */ /* 0x003e240000000a00 */
[----:B0-----:R-:W2:Y:S02]  /*1120*/  LDG.E.64 R4, desc[UR54][R4.64] ;  /* 0x0000003604047981 */ /* 0x001ea4000c1e1b00 */
[----:B--2---:R-:W-:-:S04]  /*1130*/  ISETP.NE.U32.AND P0, PT, R4, RZ, PT ;  /* 0x000000ff0400720c */ /* 0x004fc80003f05070 */
[----:B------:R-:W-:-:S13]  /*1140*/  ISETP.NE.AND.EX P0, PT, R5, RZ, PT, P0 ;  /* 0x000000ff0500720c */ /* 0x000fda0003f05300 */
[----:B------:R-:W-:Y:S05]  /*1150*/  @!P0 BRA `(.L_x_14) ;  /* 0x0000000000088947 */ /* 0x000fea0003800000 */
[----:B------:R0:W5:Y:S01]  /*1160*/  LD.E R90, desc[UR54][R4.64] ;  /* 0x00000036045a7980 */ /* 0x000162000c101900 */
[----:B------:R-:W-:Y:S05]  /*1170*/  BRA `(.L_x_15) ;  /* 0x0000000000247947 */ /* 0x000fea0003800000 */
.L_x_14:
[----:B------:R-:W-:Y:S02]  /*1180*/  ULDC.64 UR4, c[0x0][0x590] ;  /* 0x0001640000047ab9 */ /* 0x000fe40000000a00 */
[----:B------:R-:W-:-:S04]  /*1190*/  ISETP.NE.U32.AND P0, PT, RZ, UR4, PT ;  /* 0x00000004ff007c0c */ /* 0x000fc8000bf05070 */
[----:B------:R-:W-:-:S13]  /*11a0*/  ISETP.NE.AND.EX P0, PT, RZ, UR5, PT, P0 ;  /* 0x00000005ff007c0c */ /* 0x000fda000bf05300 */
[----:B------:R-:W-:Y:S05]  /*11b0*/  @!P0 BRA `(.L_x_16) ;  /* 0x00000000000c8947 */ /* 0x000fea0003800000 */
[----:B------:R-:W2:Y:S02]  /*11c0*/  LDC.64 R90, c[0x0][0x590] ;  /* 0x00016400ff5a7b82 */ /* 0x000ea40000000a00 */
[----:B--2---:R2:W5:Y:S01]  /*11d0*/  LDG.E R90, desc[UR54][R90.64] ;  /* 0x000000365a5a7981 */ /* 0x004562000c1e1900 */
[----:B------:R-:W-:Y:S05]  /*11e0*/  BRA `(.L_x_15) ;  /* 0x0000000000087947 */ /* 0x000fea0003800000 */
.L_x_16:
[----:B------:R-:W-:Y:S02]  /*11f0*/  ULDC UR4, c[0x0][0x584] ;  /* 0x0001610000047ab9 */ /* 0x000fe40000000800 */
[----:B------:R-:W-:-:S07]  /*1200*/  IMAD.U32 R90, RZ, RZ, UR4 ;  /* 0x00000004ff5a7e24 */ /* 0x000fce000f8e00ff */
.L_x_15:
[----:B------:R-:W-:-:S13]  /*1210*/  LOP3.LUT P0, RZ, R3, 0xff, RZ, 0xc0, !PT ;  /* 0x000000ff03ff7812 */ /* 0x000fda000780c0ff */
[----:B------:R-:W-:Y:S05]  /*1220*/  @!P0 EXIT ;  /* 0x000000000000894d */ /* 0x000fea0003800000 */
[----:B01----:R-:W0:Y:S01]  /*1230*/  LDC R5, c[0x0][0x658] ;  /* 0x00019600ff057b82 */ /* 0x003e220000000800 */
[----:B------:R-:W-:Y:S01]  /*1240*/  ULDC.64 UR4, c[0x0][0x288] ;  /* 0x0000a20000047ab9 */ /* 0x000fe20000000a00 */
[----:B------:R-:W-:Y:S01]  /*1250*/  LOP3.LUT R7, R7, 0x1, RZ, 0xc0, !PT ;  /* 0x0000000107077812 */ /* 0x000fe200078ec0ff */
[----:B------:R-:W-:Y:S01]  /*1260*/  IMAD.U32 R4, RZ, RZ, UR4 ;  /* 0x00000004ff047e24 */ /* 0x000fe2000f8e00ff */
[----:B------:R-:W-:Y:S01]  /*1270*/  SHF.R.U32.HI R3, RZ, 0x2, R92 ;  /* 0x00000002ff037819 */ /* 0x000fe2000001165c */
[----:B------:R-:W-:Y:S01]  /*1280*/  UIADD3 UR4, UR5, 0x1f, URZ ;  /* 0x0000001f05047890 */ /* 0x000fe2000fffe03f */
[----:B------:R-:W-:Y:S01]  /*1290*/  SHF.R.U32.HI R0, RZ, 0x1, R0 ;  /* 0x00000001ff007819 */ /* 0x000fe20000011600 */
[----:B------:R-:W-:Y:S01]  /*12a0*/  IMAD.SHL.U32 R88, R7, 0x40, RZ ;  /* 0x0000004007587824 */ /* 0x000fe200078e00ff */
[----:B------:R-:W-:Y:S01]  /*12b0*/  LOP3.LUT R3, R3, 0x7, RZ, 0xc0, !PT ;  /* 0x0000000703037812 */ /* 0x000fe200078ec0ff */
[----:B------:R-:W-:Y:S01]  /*12c0*/  USHF.R.S32.HI UR5, URZ, 0x1f, UR4 ;  /* 0x0000001f3f057899 */ /* 0x000fe20008011404 */
[----:B--2---:R-:W-:Y:S01]  /*12d0*/  LOP3.LUT R91, R92, 0x3, RZ, 0xc0, !PT ;  /* 0x000000035c5b7812 */ /* 0x004fe200078ec0ff */
[----:B------:R-:W-:Y:S01]  /*12e0*/  ULDC.64 UR6, c[0x0][0x5c8] ;  /* 0x0001720000067ab9 */ /* 0x000fe20000000a00 */
[----:B------:R-:W-:Y:S01]  /*12f0*/  LOP3.LUT R0, R0, 0x30, RZ, 0xc0, !PT ;  /* 0x0000003000007812 */ /* 0x000fe200078ec0ff */
[----:B------:R-:W-:Y:S01]  /*1300*/  ULEA.HI UR5, UR5, UR4, URZ, 0x5 ;  /* 0x0000000405057291 */ /* 0x000fe2000f8f283f */
[--C-:B------:R-:W-:Y:S01]  /*1310*/  LOP3.LUT R88, R88, 0x40, R3.reuse, 0xe2, !PT ;  /* 0x0000004058587812 */ /* 0x100fe200078ee203 */
[----:B------:R-:W-:Y:S01]  /*1320*/  IMAD R91, R91, -0x2, R4 ;  /* 0xfffffffe5b5b7824 */ /* 0x000fe200078e0204 */
[-C--:B------:R-:W-:Y:S01]  /*1330*/  IADD3 R4, RZ, -R0.reuse, -R3 ;  /* 0x80000000ff047210 */ /* 0x080fe20007ffe803 */
[----:B------:R-:W-:Y:S01]  /*1340*/  USHF.R.S32.HI UR51, URZ, 0x5, UR5 ;  /* 0x000000053f337899 */ /* 0x000fe20008011405 */
[----:B------:R-:W-:Y:S01]  /*1350*/  LOP3.LUT R88, R88, R0, RZ, 0xfc, !PT ;  /* 0x0000000058587212 */ /* 0x000fe200078efcff */
[----:B------:R-:W-:Y:S01]  /*1360*/  IMAD.MOV.U32 R0, RZ, RZ, -0x1 ;  /* 0xffffffffff007424 */ /* 0x000fe200078e00ff */
[----:B------:R-:W-:Y:S01]  /*1370*/  LOP3.LUT R93, R92, 0x80, RZ, 0xc0, !PT ;  /* 0x000000805c5d7812 */ /* 0x000fe200078ec0ff */
[----:B------:R-:W-:Y:S01]  /*1380*/  UISETP.LT.AND UP0, UPT, UR51, 0x1, UPT ;  /* 0x000000013300788c */ /* 0x000fe2000bf01270 */
[----:B------:R-:W-:Y:S01]  /*1390*/  IMAD R4, R7, -0x40, R4 ;  /* 0xffffffc007047824 */ /* 0x000fe200078e0204 */
[----:B------:R-:W-:Y:S01]  /*13a0*/  ULDC UR4, c[0x0][0x284] ;  /* 0x0000a10000047ab9 */ /* 0x000fe20000000800 */
[----:B0-----:R-:W-:Y:S01]  /*13b0*/  SHF.L.U32 R0, R0, R5, RZ ;  /* 0x0000000500007219 */ /* 0x001fe200000006ff */
[----:B------:R-:W-:Y:S01]  /*13c0*/  USHF.L.U32 UR39, UR6, 0x8, URZ ;  /* 0x0000000806277899 */ /* 0x000fe2000800063f */
[----:B------:R-:W-:Y:S01]  /*13d0*/  IMAD.SHL.U32 R92, R92, 0x2, RZ ;  /* 0x000000025c5c7824 */ /* 0x000fe200078e00ff */
[----:B------:R-:W-:Y:S01]  /*13e0*/  USEL UR50, UR51, 0x1, UP0 ;  /* 0x0000000133327887 */ /* 0x000fe20008000000 */
[----:B------:R-:W-:Y:S01]  /*13f0*/  LOP3.LUT R102, R18, 0x1, RZ, 0xfc, !PT ;  /* 0x0000000112667812 */ /* 0x000fe200078efcff */
[----:B------:R-:W-:Y:S01]  /*1400*/  VIADD R95, R4, UR4 ;  /* 0x00000004045f7c36 */ /* 0x000fe20008000000 */
[----:B------:R-:W-:Y:S01]  /*1410*/  SHF.R.U32.HI R93, RZ, 0x7, R93 ;  /* 0x00000007ff5d7819 */ /* 0x000fe2000001165d */
[----:B------:R-:W-:Y:S01]  /*1420*/  IMAD.MOV.U32 R89, RZ, RZ, RZ ;  /* 0x000000ffff597224 */ /* 0x000fe200078e00ff */
[----:B------:R-:W-:Y:S01]  /*1430*/  LOP3.LUT R94, RZ, R0, RZ, 0x33, !PT ;  /* 0x00000000ff5e7212 */ /* 0x000fe200078e33ff */
[----:B------:R-:W-:-:S02]  /*1440*/  USHF.L.U64.HI UR38, UR6, 0x8, UR7 ;  /* 0x0000000806267899 */ /* 0x000fc40008010207 */
[----:B------:R-:W-:Y:S02]  /*1450*/  ULOP3.LUT UR40, UR39, 0x2, URZ, 0xfc, !UPT ;  /* 0x0000000227287892 */ /* 0x000fe4000f8efc3f */
[----:B------:R-:W-:Y:S02]  /*1460*/  ULOP3.LUT UR41, UR39, 0x10, URZ, 0xfc, !UPT ;  /* 0x0000001027297892 */ /* 0x000fe4000f8efc3f */
[----:B------:R-:W-:Y:S02]  /*1470*/  ULOP3.LUT UR42, UR39, 0x12, URZ, 0xfc, !UPT ;  /* 0x00000012272a7892 */ /* 0x000fe4000f8efc3f */
[----:B------:R-:W-:Y:S02]  /*1480*/  ULOP3.LUT UR43, UR39, 0x20, URZ, 0xfc, !UPT ;  /* 0x00000020272b7892 */ /* 0x000fe4000f8efc3f */
[----:B------:R-:W-:Y:S02]  /*1490*/  ULOP3.LUT UR44, UR39, 0x22, URZ, 0xfc, !UPT ;  /* 0x00000022272c7892 */ /* 0x000fe4000f8efc3f */
[----:B------:R-:W-:-:S02]  /*14a0*/  ULOP3.LUT UR45, UR39, 0x30, URZ, 0xfc, !UPT ;  /* 0x00000030272d7892 */ /* 0x000fc4000f8efc3f */
[----:B------:R-:W-:Y:S02]  /*14b0*/  ULOP3.LUT UR46, UR39, 0x32, URZ, 0xfc, !UPT ;  /* 0x00000032272e7892 */ /* 0x000fe4000f8efc3f */
[----:B------:R-:W-:Y:S01]  /*14c0*/  UIADD3 UR50, UR51, -UR50, URZ ;  /* 0x8000003233327290 */ /* 0x000fe2000fffe03f */
[----:B------:R-:W-:Y:S01]  /*14d0*/  UMOV UR49, URZ ;  /* 0x0000003f00317c82 */ /* 0x000fe20008000000 */
[----:B------:R-:W-:-:S10]  /*14e0*/  UMOV UR36, URZ ;  /* 0x0000003f00247c82 */ /* 0x000fd40008000000 */
.L_x_162:
[----:B0-----:R-:W0:Y:S01]  /*14f0*/  SHFL.IDX PT, R0, R93, RZ, 0x1f ;  /* 0x00001fff5d007589 */ /* 0x001e2200000e0000 */
[----:B------:R-:W1:Y:S01]  /*1500*/  S2UR UR6, SR_CgaCtaId ;  /* 0x00000000000679c3 */ /* 0x000e620000008800 */
[----:B------:R-:W-:Y:S01]  /*1510*/  UMOV UR47, 0x400 ;  /* 0x00000400002f7882 */ /* 0x000fe20000000000 */
[----:B0-----:R-:W-:Y:S01]  /*1520*/  R2UR UR4, R0 ;  /* 0x00000000000472ca */ /* 0x001fe200000e0000 */
[----:B-1----:R-:W-:-:S12]  /*1530*/  ULEA UR47, UR6, UR47, 0x18 ;  /* 0x0000002f062f7291 */ /* 0x002fd8000f8ec03f */
[----:B------:R-:W-:-:S04]  /*1540*/  ULEA.HI UR5, UR4, UR4, URZ, 0x1 ;  /* 0x0000000404057291 */ /* 0x000fc8000f8f083f */
[----:B------:R-:W-:-:S04]  /*1550*/  ULOP3.LUT UR5, UR5, 0xffffe, URZ, 0xc0, !UPT ;  /* 0x000ffffe05057892 */ /* 0x000fc8000f8ec03f */
[----:B------:R-:W-:-:S03]  /*1560*/  UIADD3 UR5, UR4, -UR5, URZ ;  /* 0x8000000504057290 */ /* 0x000fc6000fffe03f */
[----:B------:R-:W-:Y:S01]  /*1570*/  ULDC UR4, c[0x0][0x28c] ;  /* 0x0000a30000047ab9 */ /* 0x000fe20000000800 */
[----:B------:R-:W-:Y:S01]  /*1580*/  ULEA UR5, UR5, UR47, 0xc ;  /* 0x0000002f05057291 */ /* 0x000fe2000f8e603f */
[----:B------:R-:W-:-:S03]  /*1590*/  ISETP.LT.AND P0, PT, RZ, UR4, PT ;  /* 0x00000004ff007c0c */ /* 0x000fc6000bf01270 */
[----:B------:R-:W-:-:S04]  /*15a0*/  UIADD3 UR5, UR5, 0x180, URZ ;  /* 0x0000018005057890 */ /* 0x000fc8000fffe03f */
[----:B------:R-:W-:-:S04]  /*15b0*/  USHF.R.U32.HI UR5, URZ, 0x4, UR5 ;  /* 0x000000043f057899 */ /* 0x000fc80008011605 */
[----:B------:R-:W-:-:S04]  /*15c0*/  ULOP3.LUT UR5, UR5, 0x3fff, URZ, 0xc0, !UPT ;  /* 0x00003fff05057892 */ /* 0x000fc8000f8ec03f */
[----:B------:R-:W-:Y:S01]  /*15d0*/  ULOP3.LUT UR48, UR5, 0x10000, URZ, 0xfc, !UPT ;  /* 0x0001000005307892 */ /* 0x000fe2000f8efc3f */
[----:B--2--5:R-:W-:Y:S11]  /*15e0*/  @P0 BRA `(.L_x_17) ;  /* 0x0000000000400947 */ /* 0x024ff60003800000 */
[----:B------:R-:W-:Y:S01]  /*15f0*/  MOV R0, 0x0 ;  /* 0x0000000000007802 */ /* 0x000fe20000000f00 */
[----:B------:R-:W-:Y:S01]  /*1600*/  ULDC.64 UR4, c[0x4][0x68] ;  /* 0x01001a0000047ab9 */ /* 0x000fe20000000a00 */
[----:B------:R-:W-:Y:S01]  /*1610*/  ULDC.64 UR6, c[0x4][0x8] ;  /* 0x0100020000067ab9 */ /* 0x000fe20000000a00 */
[----:B------:R-:W-:Y:S01]  /*1620*/  IMAD.U32 R4, RZ, RZ, UR4 ;  /* 0x00000004ff047e24 */ /* 0x000fe2000f8e00ff */
[----:B------:R0:W1:Y:S01]  /*1630*/  LDC.64 R14, c[0x4][R0] ;  /* 0x01000000000e7b82 */ /* 0x0000620000000a00 */
[----:B------:R-:W-:Y:S01]  /*1640*/  IMAD.U32 R5, RZ, RZ, UR5 ;  /* 0x00000005ff057e24 */ /* 0x000fe2000f8e00ff */
[----:B------:R-:W-:Y:S01]  /*1650*/  ULDC.64 UR4, c[0x4][0x70] ;  /* 0x01001c0000047ab9 */ /* 0x000fe20000000a00 */
[----:B------:R-:W-:Y:S02]  /*1660*/  IMAD.U32 R10, RZ, RZ, UR6 ;  /* 0x00000006ff0a7e24 */ /* 0x000fe4000f8e00ff */
[----:B------:R-:W-:Y:S02]  /*1670*/  IMAD.U32 R6, RZ, RZ, UR4 ;  /* 0x00000004ff067e24 */ /* 0x000fe4000f8e00ff */
[----:B------:R-:W-:-:S02]  /*1680*/  IMAD.U32 R7, RZ, RZ, UR5 ;  /* 0x00000005ff077e24 */ /* 0x000fc4000f8e00ff */
[----:B------:R-:W-:Y:S02]  /*1690*/  IMAD.U32 R11, RZ, RZ, UR7 ;  /* 0x00000007ff0b7e24 */ /* 0x000fe4000f8e00ff */
[----:B------:R-:W-:Y:S02]  /*16a0*/  IMAD.MOV.U32 R8, RZ, RZ, 0x1e1 ;  /* 0x000001e1ff087424 */ /* 0x000fe400078e00ff */
[----:B------:R-:W-:Y:S02]  /*16b0*/  IMAD.MOV.U32 R12, RZ, RZ, 0x1 ;  /* 0x00000001ff0c7424 */ /* 0x000fe400078e00ff */
[----:B0-----:R-:W-:-:S07]  /*16c0*/  IMAD.MOV.U32 R13, RZ, RZ, RZ ;  /* 0x000000ffff0d7224 */ /* 0x001fce00078e00ff */
[----:B------:R-:W-:-:S07]  /*16d0*/  LEPC R20, `(.L_x_17) ;  /* 0x000000001014794e */ /* 0x000fce0000000000 */
[----:B-1---5:R-:W-:Y:S05]  /*16e0*/  CALL.ABS.NOINC R14 ;  /* 0x000000000e007343 */ /* 0x022fea0003c00000 */
.L_x_17:
[----:B------:R-:W-:-:S13]  /*16f0*/  ISETP.NE.AND P0, PT, R102, 0x3, PT ;  /* 0x000000036600780c */ /* 0x000fda0003f05270 */
[----:B------:R-:W-:Y:S05]  /*1700*/  @!P0 BRA `(.L_x_18) ;  /* 0x0000000000048947 */ /* 0x000fea0003800000 */
[----:B------:R-:W-:Y:S01]  /*1710*/  BPT.TRAP 0x1 ;  /* 0x000000040000795c */ /* 0x000fe20000300000 */
.L_x_18:
[----:B------:R-:W-:Y:S02]  /*1720*/  IMAD.U32 R3, RZ, RZ, UR36 ;  /* 0x00000024ff037e24 */ /* 0x000fe4000f8e00ff */
[----:B------:R-:W-:-:S03]  /*1730*/  IMAD.U32 R0, RZ, RZ, UR49 ;  /* 0x00000031ff007e24 */ /* 0x000fc6000f8e00ff */
[----:B------:R-:W-:Y:S02]  /*1740*/  LEA R3, R3, UR47, 0x3 ;  /* 0x0000002f03037c11 */ /* 0x000fe4000f8e18ff */
[----:B------:R-:W-:-:S04]  /*1750*/  SHF.L.U32 R0, R0, 0x1f, RZ ;  /* 0x0000001f00007819 */ /* 0x000fc800000006ff */
[----:B------:R0:W1:Y:S01]  /*1760*/  SYNCS.PHASECHK.TRANS64.TRYWAIT P1, [R3+URZ], R0 ;  /* 0x00000000030075a7 */ /* 0x000062000802017f */
[----:B------:R-:W-:Y:S05]  /*1770*/  @!P0 BRA `(.L_x_19) ;  /* 0x0000000000048947 */ /* 0x000fea0003800000 */
[----:B------:R-:W-:Y:S01]  /*1780*/  BPT.TRAP 0x1 ;  /* 0x000000040000795c */ /* 0x000fe20000300000 */
.L_x_19:
[----:B------:R-:W-:-:S05]  /*1790*/  IMAD.U32 R4, RZ, RZ, UR50 ;  /* 0x00000032ff047e24 */ /* 0x000fca000f8e00ff */
[----:B------:R-:W-:Y:S01]  /*17a0*/  ISETP.GE.AND P2, PT, R4, 0x1, PT ;  /* 0x000000010400780c */ /* 0x000fe20003f46270 */
[----:B-1----:R-:W-:-:S12]  /*17b0*/  @P1 BRA `(.L_x_20) ;  /* 0x0000000000081947 */ /* 0x002fd80003800000 */
[----:B------:R-:W1:Y:S02]  /*17c0*/  SYNCS.PHASECHK.TRANS64.TRYWAIT P1, [R3+URZ], R0 ;  /* 0x00000000030075a7 */ /* 0x000e64000802017f */
[----:B-1----:R-:W-:Y:S05]  /*17d0*/  @!P1 BRA `(.L_x_21) ;  /* 0x0000007800889947 */ /* 0x002fea0003800000 */
.L_x_20:
[----:B------:R-:W-:Y:S05]  /*17e0*/  WARPSYNC.ALL ;  /* 0x0000000000007948 */ /* 0x000fea0003800000 */
[----:B------:R-:W-:Y:S01]  /*17f0*/  UIADD3 UR4, UR47, 0x30180, URZ ;  /* 0x000301802f047890 */ /* 0x000fe2000fffe03f */
[----:B------:R-:W-:Y:S01]  /*1800*/  WARPGROUP.ARRIVE ;  /* 0x00000000000079c5 */ /* 0x000fe20000000000 */
[----:B------:R-:W-:Y:S02]  /*1810*/  ULEA UR10, UR36, UR48, 0xb ;  /* 0x00000030240a7291 */ /* 0x000fe4000f8e583f */
[----:B------:R-:W-:Y:S01]  /*1820*/  USHF.R.U32.HI UR4, URZ, 0x4, UR4 ;  /* 0x000000043f047899 */ /* 0x000fe20008011604 */
[----:B------:R-:W-:Y:S01]  /*1830*/  UMOV UR5, 0x80000020 ;  /* 0x8000002000057882 */ /* 0x000fe20000000000 */
[----:B------:R-:W-:-:S02]  /*1840*/  UMOV UR7, 0x80000020 ;  /* 0x8000002000077882 */ /* 0x000fc40000000000 */
[----:B------:R-:W-:Y:S02]  /*1850*/  ULOP3.LUT UR4, UR4, 0x3fff, URZ, 0xc0, !UPT ;  /* 0x00003fff04047892 */ /* 0x000fe4000f8ec03f */
[----:B------:R-:W-:Y:S02]  /*1860*/  UIADD3 UR11, UR10, 0x200, URZ ;  /* 0x000002000a0b7890 */ /* 0x000fe4000fffe03f */
[----:B------:R-:W-:Y:S02]  /*1870*/  ULOP3.LUT UR8, UR4, 0x10000, URZ, 0xfc, !UPT ;  /* 0x0001000004087892 */ /* 0x000fe4000f8efc3f */
[----:B------:R-:W-:Y:S02]  /*1880*/  UIADD3 UR12, UR10, 0x400, URZ ;  /* 0x000004000a0c7890 */ /* 0x000fe4000fffe03f */
[----:B------:R-:W-:Y:S01]  /*1890*/  ULEA UR9, UR36, UR8, 0x7 ;  /* 0x0000000824097291 */ /* 0x000fe2000f8e383f */
[----:B------:R-:W-:Y:S01]  /*18a0*/  UMOV UR4, UR10 ;  /* 0x0000000a00047c82 */ /* 0x000fe20008000000 */
[----:B------:R-:W-:-:S05]  /*18b0*/  UIADD3 UR13, UR10, 0x600, URZ ;  /* 0x000006000a0d7890 */ /* 0x000fca000fffe03f */
[----:B------:R-:W-:Y:S02]  /*18c0*/  UMOV UR6, UR9 ;  /* 0x0000000900067c82 */ /* 0x000fe40008000000 */
[----:B------:R-:W-:Y:S01]  /*18d0*/  HGMMA.64x32x16.F32 R72, gdesc[UR4], RZ, !UPT, gsb0 ;  /* 0x00600000044879f0 */ /* 0x000fe2000c0008ff */
[----:B------:R-:W-:Y:S01]  /*18e0*/  UMOV UR4, UR11 ;  /* 0x0000000b00047c82 */ /* 0x000fe20008000000 */
[----:B------:R-:W-:Y:S01]  /*18f0*/  UMOV UR5, 0x80000020 ;  /* 0x8000002000057882 */ /* 0x000fe20000000000 */
[----:B------:R-:W-:Y:S01]  /*1900*/  UIADD3 UR11, UR10, 0x402, URZ ;  /* 0x000004020a0b7890 */ /* 0x000fe2000fffe03f */
[----:B------:R-:W-:Y:S02]  /*1910*/  WARPGROUP.DEPBAR.LE gsb0, 0x0 ;  /* 0x00008000000079c5 */ /* 0x000fe40000010000 */
[----:B------:R-:W-:-:S06]  /*1920*/  WARPGROUP.ARRIVE ;  /* 0x00000000000079c5 */ /* 0x000fcc0000000000 */
[----:B------:R-:W-:Y:S01]  /*1930*/  HGMMA.64x32x16.F32 R56, gdesc[UR4], RZ, !UPT, gsb0 ;  /* 0x00600000043879f0 */ /* 0x000fe2000c0008ff */
[----:B------:R-:W-:Y:S01]  /*1940*/  UMOV UR4, UR12 ;  /* 0x0000000c00047c82 */ /* 0x000fe20008000000 */
[----:B------:R-:W-:Y:S01]  /*1950*/  UMOV UR5, 0x80000020 ;  /* 0x8000002000057882 */ /* 0x000fe20000000000 */
        /* <DEDUP_REMOVED lines=8> */
[----:B------:R-:W-:Y:S02]  /*19e0*/  UIADD3 UR4, UR10, 0x2, URZ ;  /* 0x000000020a047890 */ /* 0x000fe4000fffe03f */
[----:B------:R-:W-:Y:S01]  /*19f0*/  UIADD3 UR6, UR9, 0x2, URZ ;  /* 0x0000000209067890 */ /* 0x000fe2000fffe03f */
[----:B------:R-:W-:Y:S01]  /*1a00*/  UMOV UR5, 0x80000020 ;  /* 0x8000002000057882 */ /* 0x000fe20000000000 */
[----:B------:R-:W-:Y:S01]  /*1a10*/  UMOV UR7, 0x80000020 ;  /* 0x8000002000077882 */ /* 0x000fe20000000000 */
[----:B------:R-:W-:Y:S02]  /*1a20*/  UIADD3 UR9, UR10, 0x202, URZ ;  /* 0x000002020a097890 */ /* 0x000fe4000fffe03f */
[----:B------:R-:W-:Y:S01]  /*1a30*/  UIADD3 UR10, UR10, 0x602, URZ ;  /* 0x000006020a0a7890 */ /* 0x000fe2000fffe03f */
[----:B------:R-:W-:Y:S02]  /*1a40*/  WARPGROUP.DEPBAR.LE gsb0, 0x0 ;  /* 0x00008000000079c5 */ /* 0x000fe40000010000 */
[----:B------:R-:W-:-:S06]  /*1a50*/  WARPGROUP.ARRIVE ;  /* 0x00000000000079c5 */ /* 0x000fcc0000000000 */
[----:B------:R-:W-:Y:S01]  /*1a60*/  HGMMA.64x32x16.F32 R72, gdesc[UR4], R72, gsb0 ;  /* 0x00600000044879f0 */ /* 0x000fe20008000848 */
[----:B------:R-:W-:Y:S01]  /*1a70*/  UMOV UR4, UR9 ;  /* 0x0000000900047c82 */ /* 0x000fe20008000000 */
[----:B------:R-:W-:Y:S01]  /*1a80*/  UMOV UR5, 0x80000020 ;  /* 0x8000002000057882 */ /* 0x000fe20000000000 */
        /* <DEDUP_REMOVED lines=12> */
[----:B------:R-:W-:Y:S03]  /*1b50*/  HGMMA.64x32x16.F32 R24, gdesc[UR4], R24, gsb0 ;  /* 0x00600000041879f0 */ /* 0x000fe60008000818 */
[----:B------:R-:W-:Y:S02]  /*1b60*/  WARPGROUP.DEPBAR.LE gsb0, 0x0 ;  /* 0x00008000000079c5 */ /* 0x000fe40000010000 */
[----:B------:R-:W-:Y:S05]  /*1b70*/  @!P2 BRA `(.L_x_22) ;  /* 0x00000004006ca947 */ /* 0x000fea0003800000 */
[----:B------:R-:W-:Y:S01]  /*1b80*/  UIADD3 UR9, UR36, 0x1, URZ ;  /* 0x0000000124097890 */ /* 0x000fe2000fffe03f */
[----:B01----:R-:W-:Y:S02]  /*1b90*/  IMAD.U32 R0, RZ, RZ, UR50 ;  /* 0x00000032ff007e24 */ /* 0x003fe4000f8e00ff */
[----:B------:R-:W-:Y:S01]  /*1ba0*/  IMAD.U32 R3, RZ, RZ, UR36 ;  /* 0x00000024ff037e24 */ /* 0x000fe2000f8e00ff */
[----:B------:R-:W-:-:S04]  /*1bb0*/  UISETP.NE.AND UP0, UPT, UR9, 0x6, UPT ;  /* 0x000000060900788c */ /* 0x000fc8000bf05270 */
[----:B------:R-:W-:Y:S02]  /*1bc0*/  USEL UR4, URZ, 0x1, UP0 ;  /* 0x000000013f047887 */ /* 0x000fe40008000000 */
[----:B------:R-:W-:Y:S02]  /*1bd0*/  USEL UR9, UR9, URZ, UP0 ;  /* 0x0000003f09097287 */ /* 0x000fe40008000000 */
[----:B------:R-:W-:-:S06]  /*1be0*/  ULOP3.LUT UR4, UR49, UR4, URZ, 0x3c, !UPT ;  /* 0x0000000431047292 */ /* 0x000fcc000f8e3c3f */
[----:B------:R-:W-:-:S07]  /*1bf0*/  IMAD.U32 R6, RZ, RZ, UR4 ;  /* 0x00000004ff067e24 */ /* 0x000fce000f8e00ff */
.L_x_29:
[----:B------:R-:W-:Y:S05]  /*1c00*/  @!P0 BRA `(.L_x_23) ;  /* 0x0000000000048947 */ /* 0x000fea0003800000 */
[----:B------:R-:W-:Y:S01]  /*1c10*/  BPT.TRAP 0x1 ;  /* 0x000000040000795c */ /* 0x000fe20000300000 */
.L_x_23:
[----:B------:R-:W-:Y:S01]  /*1c20*/  ULEA UR4, UR9, UR47, 0x3 ;  /* 0x0000002f09047291 */ /* 0x000fe2000f8e183f */
[----:B------:R-:W-:-:S08]  /*1c30*/  SHF.L.U32 R4, R6, 0x1f, RZ ;  /* 0x0000001f06047819 */ /* 0x000fd000000006ff */
[----:B------:R0:W1:Y:S01]  /*1c40*/  SYNCS.PHASECHK.TRANS64.TRYWAIT P1, [UR4], R4 ;  /* 0x00000004ff0075a7 */ /* 0x0000620008020144 */
[----:B------:R-:W-:Y:S05]  /*1c50*/  @!P0 BRA `(.L_x_24) ;  /* 0x0000000000048947 */ /* 0x000fea0003800000 */
[----:B------:R-:W-:Y:S01]  /*1c60*/  BPT.TRAP 0x1 ;  /* 0x000000040000795c */ /* 0x000fe20000300000 */
.L_x_24:
[----:B-1----:R-:W-:Y:S05]  /*1c70*/  @P1 BRA `(.L_x_25) ;  /* 0x0000000000081947 */ /* 0x002fea0003800000 */
[----:B------:R-:W1:Y:S02]  /*1c80*/  SYNCS.PHASECHK.TRANS64.TRYWAIT P1, [UR4], R4 ;  /* 0x00000004ff0075a7 */ /* 0x000e640008020144 */
[----:B-1----:R-:W-:Y:S05]  /*1c90*/  @!P1 BRA `(.L_x_26) ;  /* 0x00000074006c9947 */ /* 0x002fea0003800000 */
.L_x_25:
[----:B------:R-:W-:Y:S01]  /*1ca0*/  ULEA UR10, UR9, UR8, 0x7 ;  /* 0x00000008090a7291 */ /* 0x000fe2000f8e383f */
[----:B------:R-:W-:Y:S01]  /*1cb0*/  WARPGROUP.ARRIVE ;  /* 0x00000000000079c5 */ /* 0x000fe20000000000 */
[----:B------:R-:W-:Y:S01]  /*1cc0*/  ULEA UR11, UR9, UR48, 0xb ;  /* 0x00000030090b7291 */ /* 0x000fe2000f8e583f */
[----:B------:R-:W-:Y:S01]  /*1cd0*/  UMOV UR7, 0x80000020 ;  /* 0x8000002000077882 */ /* 0x000fe20000000000 */
[----:B------:R-:W-:Y:S02]  /*1ce0*/  UMOV UR5, 0x80000020 ;  /* 0x8000002000057882 */ /* 0x000fe40000000000 */
[----:B------:R-:W-:Y:S01]  /*1cf0*/  UIADD3 UR12, UR11, 0x200, URZ ;  /* 0x000002000b0c7890 */ /* 0x000fe2000fffe03f */
[----:B------:R-:W-:Y:S02]  /*1d00*/  UMOV UR6, UR10 ;  /* 0x0000000a00067c82 */ /* 0x000fe40008000000 */
[----:B------:R-:W-:Y:S01]  /*1d10*/  UMOV UR4, UR11 ;  /* 0x0000000b00047c82 */ /* 0x000fe20008000000 */
[----:B------:R-:W-:Y:S01]  /*1d20*/  UIADD3 UR13, UR11, 0x400, URZ ;  /* 0x000004000b0d7890 */ /* 0x000fe2000fffe03f */
[----:B------:R-:W-:Y:S01]  /*1d30*/  HGMMA.64x32x16.F32 R72, gdesc[UR4], R72, gsb0 ;  /* 0x00600000044879f0 */ /* 0x000fe20008000848 */
[----:B------:R-:W-:Y:S01]  /*1d40*/  UMOV UR5, 0x80000020 ;  /* 0x8000002000057882 */ /* 0x000fe20000000000 */
[----:B------:R-:W-:Y:S01]  /*1d50*/  UMOV UR4, UR12 ;  /* 0x0000000c00047c82 */ /* 0x000fe20008000000 */
[----:B------:R-:W-:-:S02]  /*1d60*/  UIADD3 UR14, UR11, 0x600, URZ ;  /* 0x000006000b0e7890 */ /* 0x000fc4000fffe03f */
        /* <DEDUP_REMOVED lines=40> */
[----:B------:R-:W-:Y:S01]  /*1ff0*/  BPT.TRAP 0x1 ;  /* 0x000000040000795c */ /* 0x000fe20000300000 */
.L_x_27:
[----:B------:R-:W-:-:S13]  /*2000*/  ISETP.NE.AND P1, PT, R22, RZ, PT ;  /* 0x000000ff1600720c */ /* 0x000fda0003f25270 */
[----:B01----:R-:W-:-:S05]  /*2010*/  @P1 LEA R4, R3, UR47, 0x3 ;  /* 0x0000002f03041c11 */ /* 0x003fca000f8e18ff */
[----:B------:R-:W-:-:S05]  /*2020*/  @P1 VIADD R4, R4, 0x30 ;  /* 0x0000003004041836 */ /* 0x000fca0000000000 */
[----:B------:R-:W-:-:S04]  /*2030*/  @P1 PRMT R4, R19, 0x654, R4 ;  /* 0x0000065413041816 */ /* 0x000fc80000000004 */
[----:B------:R0:W-:Y:S01]  /*2040*/  @P1 SYNCS.ARRIVE.TRANS64.RED.A1T0 RZ, [R4+URZ], RZ ;  /* 0x000000ff04ff19a7 */ /* 0x0001e2000810043f */
[----:B------:R-:W-:-:S13]  /*2050*/  ISETP.GT.U32.AND P1, PT, R18, 0x1, PT ;  /* 0x000000011200780c */ /* 0x000fda0003f24070 */
[----:B0-----:R-:W-:Y:S05]  /*2060*/  @P1 BRA `(.L_x_28) ;  /* 0x0000000000041947 */ /* 0x001fea0003800000 */
[----:B------:R-:W-:Y:S01]  /*2070*/  BPT.TRAP 0x1 ;  /* 0x000000040000795c */ /* 0x000fe20000300000 */
.L_x_28:
[----:B------:R-:W-:Y:S01]  /*2080*/  UIADD3 UR9, UR9, 0x1, URZ ;  /* 0x0000000109097890 */ /* 0x000fe2000fffe03f */
[C---:B------:R-:W-:Y:S01]  /*2090*/  ISETP.GT.AND P2, PT, R0.reuse, 0x1, PT ;  /* 0x000000010000780c */ /* 0x040fe20003f44270 */
[----:B------:R-:W-:Y:S02]  /*20a0*/  VIADD R3, R3, 0x1 ;  /* 0x0000000103037836 */ /* 0x000fe40000000000 */
[----:B------:R-:W-:Y:S01]  /*20b0*/  UISETP.NE.AND UP0, UPT, UR9, 0x6, UPT ;  /* 0x000000060900788c */ /* 0x000fe2000bf05270 */
[----:B------:R-:W-:Y:S02]  /*20c0*/  VIADD R0, R0, 0xffffffff ;  /* 0xffffffff00007836 */ /* 0x000fe40000000000 */
[C---:B------:R-:W-:Y:S01]  /*20d0*/  ISETP.NE.AND P1, PT, R3.reuse, 0x6, PT ;  /* 0x000000060300780c */ /* 0x040fe20003f25270 */
[----:B------:R-:W-:Y:S02]  /*20e0*/  USEL UR4, URZ, 0x1, UP0 ;  /* 0x000000013f047887 */ /* 0x000fe40008000000 */
[----:B------:R-:W-:Y:S01]  /*20f0*/  USEL UR9, UR9, URZ, UP0 ;  /* 0x0000003f09097287 */ /* 0x000fe20008000000 */
[----:B------:R-:W-:-:S03]  /*2100*/  SEL R3, R3, RZ, P1 ;  /* 0x000000ff03037207 */ /* 0x000fc60000800000 */
[----:B------:R-:W-:Y:S01]  /*2110*/  LOP3.LUT R6, R6, UR4, RZ, 0x3c, !PT ;  /* 0x0000000406067c12 */ /* 0x000fe2000f8e3cff */
[----:B------:R-:W-:Y:S07]  /*2120*/  @P2 BRA `(.L_x_29) ;  /* 0xfffffff800b42947 */ /* 0x000fee000383ffff */
.L_x_22:
[----:B01----:R-:W0:Y:S02]  /*2130*/  LDC R0, c[0x0][0x28c] ;  /* 0x0000a300ff007b82 */ /* 0x003e240000000800 */
[----:B0-----:R-:W-:-:S13]  /*2140*/  ISETP.GE.AND P1, PT, R0, 0x1, PT ;  /* 0x000000010000780c */ /* 0x001fda0003f26270 */
[----:B------:R-:W-:Y:S05]  /*2150*/  @!P1 BRA `(.L_x_30) ;  /* 0x0000000000449947 */ /* 0x000fea0003800000 */
[----:B------:R-:W-:Y:S05]  /*2160*/  @!P0 BRA `(.L_x_31) ;  /* 0x0000000000048947 */ /* 0x000fea0003800000 */
[----:B------:R-:W-:Y:S01]  /*2170*/  BPT.TRAP 0x1 ;  /* 0x000000040000795c */ /* 0x000fe20000300000 */
.L_x_31:
[----:B------:R-:W-:-:S13]  /*2180*/  ISETP.NE.AND P0, PT, R22, RZ, PT ;  /* 0x000000ff1600720c */ /* 0x000fda0003f05270 */
[----:B------:R-:W-:-:S05]  /*2190*/  VOTEU.ANY UP0, P0 ;  /* 0x00000000003f7886 */ /* 0x000fca0000000100 */
[----:B------:R-:W-:-:S06]  /*21a0*/  @UP0 UIADD3 UR4, UR50, UR36, URZ ;  /* 0x0000002432040290 */ /* 0x000fcc000fffe03f */
[----:B------:R-:W-:Y:S02]  /*21b0*/  IMAD.U32 R4, RZ, RZ, UR4 ;  /* 0x00000004ff047e24 */ /* 0x000fe4000f8e00ff */
[----:B------:R-:W-:Y:S02]  /*21c0*/  IMAD.U32 R3, RZ, RZ, UR4 ;  /* 0x00000004ff037e24 */ /* 0x000fe4000f8e00ff */
[----:B------:R-:W-:-:S05]  /*21d0*/  @P0 IMAD.WIDE.U32 R4, R4, -0x55555555, RZ ;  /* 0xaaaaaaab04040825 */ /* 0x000fca00078e00ff */
[----:B------:R-:W-:-:S05]  /*21e0*/  @P0 SHF.R.U32.HI R0, RZ, 0x2, R5 ;  /* 0x00000002ff000819 */ /* 0x000fca0000011605 */
[----:B------:R-:W-:-:S05]  /*21f0*/  @P0 IMAD R0, R0, -0x6, R3 ;  /* 0xfffffffa00000824 */ /* 0x000fca00078e0203 */
[----:B------:R-:W-:-:S05]  /*2200*/  @P0 LEA R0, R0, UR47, 0x3 ;  /* 0x0000002f00000c11 */ /* 0x000fca000f8e18ff */
[----:B------:R-:W-:-:S05]  /*2210*/  @P0 VIADD R0, R0, 0x30 ;  /* 0x0000003000000836 */ /* 0x000fca0000000000 */
[----:B------:R-:W-:-:S04]  /*2220*/  @P0 PRMT R0, R19, 0x654, R0 ;  /* 0x0000065413000816 */ /* 0x000fc80000000000 */
[----:B------:R0:W-:Y:S01]  /*2230*/  @P0 SYNCS.ARRIVE.TRANS64.RED.A1T0 RZ, [R0+URZ], RZ ;  /* 0x000000ff00ff09a7 */ /* 0x0001e2000810043f */
[----:B------:R-:W-:-:S13]  /*2240*/  ISETP.GT.U32.AND P0, PT, R18, 0x1, PT ;  /* 0x000000011200780c */ /* 0x000fda0003f04070 */
[----:B0-----:R-:W-:Y:S05]  /*2250*/  @P0 BRA `(.L_x_30) ;  /* 0x0000000000040947 */ /* 0x001fea0003800000 */
[----:B------:R-:W-:Y:S01]  /*2260*/  BPT.TRAP 0x1 ;  /* 0x000000040000795c */ /* 0x000fe20000300000 */
.L_x_30:
[----:B------:R-:W-:Y:S01]  /*2270*/  IMAD.SHL.U32 R96, R96, 0x20, RZ ;  /* 0x0000002060607824 */ /* 0x000fe200078e00ff */
[----:B------:R-:W-:Y:S01]  /*2280*/  UIADD3 UR36, UR51, UR36, URZ ;  /* 0x0000002433247290 */ /* 0x000fe2000fffe03f */
[----:B------:R-:W-:Y:S01]  /*2290*/  IMAD.SHL.U32 R10, R99, 0x200, RZ ;  /* 0x00000200630a7824 */ /* 0x000fe200078e00ff */
[----:B------:R-:W-:Y:S01]  /*22a0*/  ULDC UR7, c[0x0][0x288] ;  /* 0x0000a20000077ab9 */ /* 0x000fe20000000800 */
[----:B------:R-:W-:Y:S01]  /*22b0*/  ULDC UR10, c[0x0][0x284] ;  /* 0x0000a100000a7ab9 */ /* 0x000fe20000000800 */
[----:B------:R-:W-:Y:S01]  /*22c0*/  UISETP.GT.U32.AND UP0, UPT, UR36, 0x5, UPT ;  /* 0x000000052400788c */ /* 0x000fe2000bf04070 */
[----:B------:R-:W-:Y:S01]  /*22d0*/  ISETP.GE.AND P0, PT, R96, UR7, PT ;  /* 0x0000000760007c0c */ /* 0x000fe2000bf06270 */
[----:B------:R-:W-:Y:S01]  /*22e0*/  UISETP.GE.U32.AND UP1, UPT, UR51, 0x6, UPT ;  /* 0x000000063300788c */ /* 0x000fe2000bf26070 */
[----:B------:R-:W-:Y:S01]  /*22f0*/  SHF.R.S32.HI R11, RZ, 0x1f, R97 ;  /* 0x0000001fff0b7819 */ /* 0x000fe20000011461 */
[----:B------:R-:W-:Y:S01]  /*2300*/  UISETP.LT.U32.AND UP0, UPT, UR51, 0x6, UP0 ;  /* 0x000000063300788c */ /* 0x000fe20008701070 */
[----:B------:R-:W-:Y:S01]  /*2310*/  ISETP.GE.OR P0, PT, R10, UR10, P0 ;  /* 0x0000000a0a007c0c */ /* 0x000fe20008706670 */
[----:B------:R-:W-:Y:S01]  /*2320*/  UIMAD.WIDE.U32 UR4, UR36, -0x55555555, URZ ;  /* 0xaaaaaaab240478a5 */ /* 0x000fe2000f8e003f */
[----:B------:R-:W-:Y:S01]  /*2330*/  LOP3.LUT R20, R96, 0x6, R92, 0xf8, !PT ;  /* 0x0000000660147812 */ /* 0x000fe200078ef85c */
[----:B------:R-:W-:Y:S01]  /*2340*/  USEL UR6, URZ, 0x1, !UP0 ;  /* 0x000000013f067887 */ /* 0x000fe2000c000000 */
[----:B------:R-:W-:-:S02]  /*2350*/  ULDC.64 UR8, c[0x0][0x5d0] ;  /* 0x0001740000087ab9 */ /* 0x000fc40000000a00 */
[----:B------:R-:W-:Y:S01]  /*2360*/  SHF.R.S32.HI R21, RZ, 0x1f, R20 ;  /* 0x0000001fff157819 */ /* 0x000fe20000011414 */
[----:B------:R-:W-:Y:S01]  /*2370*/  IMAD R0, R11, UR8, RZ ;  /* 0x000000080b007c24 */ /* 0x000fe2000f8e02ff */
[----:B------:R-:W-:Y:S02]  /*2380*/  USHF.R.U32.HI UR4, URZ, 0x2, UR5 ;  /* 0x000000023f047899 */ /* 0x000fe40008011605 */
[----:B------:R-:W-:Y:S01]  /*2390*/  ULOP3.LUT UR49, UR49, UR6, URZ, 0x3c, !UPT ;  /* 0x0000000631317292 */ /* 0x000fe2000f8e3c3f */
[C---:B------:R-:W-:Y:S01]  /*23a0*/  IMAD R9, R97.reuse, UR9, R0 ;  /* 0x0000000961097c24 */ /* 0x040fe2000f8e0200 */
[----:B------:R-:W-:Y:S01]  /*23b0*/  UIMAD UR36, UR4, -0x6, UR36 ;  /* 0xfffffffa042478a4 */ /* 0x000fe2000f8e0224 */
[----:B------:R-:W-:Y:S01]  /*23c0*/  IMAD.WIDE.U32 R4, R97, UR8, R20 ;  /* 0x0000000861047c25 */ /* 0x000fe2000f8e0014 */
[----:B------:R-:W-:-:S03]  /*23d0*/  @UP1 ULOP3.LUT UR49, UR49, 0x1, UR4, 0x78, !UPT ;  /* 0x0000000131311892 */ /* 0x000fc6000f8e7804 */
[----:B------:R-:W-:Y:S02]  /*23e0*/  IMAD.IADD R9, R5, 0x1, R9 ;  /* 0x0000000105097824 */ /* 0x000fe400078e0209 */
[----:B------:R-:W-:Y:S02]  /*23f0*/  IMAD.MOV.U32 R0, RZ, RZ, -0x1 ;  /* 0xffffffffff007424 */ /* 0x000fe400078e00ff */
[----:B------:R-:W-:Y:S01]  /*2400*/  IMAD.MOV.U32 R8, RZ, RZ, R4 ;  /* 0x000000ffff087224 */ /* 0x000fe200078e0004 */
[----:B------:R-:W-:Y:S06]  /*2410*/  @P0 BRA `(.L_x_32) ;  /* 0x0000005000540947 */ /* 0x000fec0003800000 */
[----:B------:R-:W0:Y:S01]  /*2420*/  LDC.64 R6, c[0x0][0x5c8] ;  /* 0x00017200ff067b82 */ /* 0x000e220000000a00 */
[----:B-----5:R-:W-:Y:S01]  /*2430*/  FSETP.NEU.AND P0, PT, R90, RZ, PT ;  /* 0x000000ff5a00720b */ /* 0x020fe20003f0d000 */
[----:B------:R-:W-:Y:S01]  /*2440*/  IMAD.WIDE R104, R99, 0x200, R88 ;  /* 0x0000020063687825 */ /* 0x000fe200078e0258 */
[----:B------:R-:W-:Y:S03]  /*2450*/  BSSY B0, `(.L_x_32) ;  /* 0x0000511000007945 */ /* 0x000fe60003800000 */
[----:B------:R-:W-:Y:S02]  /*2460*/  IMAD.IADD R3, R95, 0x1, -R10 ;  /* 0x000000015f037824 */ /* 0x000fe400078e0a0a */
[----:B------:R-:W-:-:S03]  /*2470*/  IMAD.IADD R4, R91, 0x1, -R96 ;  /* 0x000000015b047824 */ /* 0x000fc600078e0a60 */
[----:B------:R-:W-:-:S04]  /*2480*/  ISETP.GT.AND P1, PT, R3, RZ, PT ;  /* 0x000000ff0300720c */ /* 0x000fc80003f24270 */
[----:B------:R-:W-:Y:S01]  /*2490*/  ISETP.GT.AND P3, PT, R4, RZ, P1 ;  /* 0x000000ff0400720c */ /* 0x000fe20000f64270 */
[-C--:B0-----:R-:W-:Y:S02]  /*24a0*/  IMAD R5, R105, R6.reuse, RZ ;  /* 0x0000000669057224 */ /* 0x081fe400078e02ff */
[----:B------:R-:W-:-:S04]  /*24b0*/  IMAD.WIDE.U32 R98, R104, R6, R8 ;  /* 0x0000000668627225 */ /* 0x000fc800078e0008 */
[----:B------:R-:W-:-:S04]  /*24c0*/  IMAD R5, R104, R7, R5 ;  /* 0x0000000768057224 */ /* 0x000fc800078e0205 */
[----:B------:R-:W-:Y:S01]  /*24d0*/  IMAD.IADD R103, R99, 0x1, R5 ;  /* 0x0000000163677824 */ /* 0x000fe200078e0205 */
[----:B------:R-:W-:Y:S06]  /*24e0*/  @!P0 BRA `(.L_x_33) ;  /* 0x0000003800008947 */ /* 0x000fec0003800000 */
[----:B------:R-:W0:Y:S01]  /*24f0*/  LDC.64 R108, c[0x0][0x5b8] ;  /* 0x00016e00ff6c7b82 */ /* 0x000e220000000a00 */
[----:B------:R-:W-:-:S07]  /*2500*/  ULDC.64 UR4, c[0x0][0x5c0] ;  /* 0x0001700000047ab9 */ /* 0x000fce0000000a00 */
[----:B------:R-:W1:Y:S08]  /*2510*/  LDC.64 R8, c[0x0][0x5b0] ;  /* 0x00016c00ff087b82 */ /* 0x000e700000000a00 */
[----:B------:R-:W2:Y:S01]  /*2520*/  LDC.64 R112, c[0x0][0x5a8] ;  /* 0x00016a00ff707b82 */ /* 0x000ea20000000a00 */
[-C--:B0-----:R-:W-:Y:S02]  /*2530*/  IMAD R10, R11, R108.reuse, RZ ;  /* 0x0000006c0b0a7224 */ /* 0x081fe400078e02ff */
[----:B------:R-:W-:-:S04]  /*2540*/  IMAD.WIDE.U32 R106, R97, R108, R20 ;  /* 0x0000006c616a7225 */ /* 0x000fc800078e0014 */
[----:B------:R-:W-:Y:S02]  /*2550*/  IMAD R109, R97, R109, R10 ;  /* 0x0000006d616d7224 */ /* 0x000fe400078e020a */
[-C--:B-1----:R-:W-:Y:S02]  /*2560*/  IMAD R5, R105, R8.reuse, RZ ;  /* 0x0000000869057224 */ /* 0x082fe400078e02ff */
[----:B------:R-:W-:Y:S02]  /*2570*/  IMAD.IADD R101, R107, 0x1, R109 ;  /* 0x000000016b657824 */ /* 0x000fe400078e026d */
[----:B------:R-:W-:Y:S02]  /*2580*/  IMAD.MOV.U32 R100, RZ, RZ, R106 ;  /* 0x000000ffff647224 */ /* 0x000fe400078e006a */
[C---:B------:R-:W-:Y:S02]  /*2590*/  IMAD R111, R104.reuse, R9, R5 ;  /* 0x00000009686f7224 */ /* 0x040fe400078e0205 */
[----:B------:R-:W-:-:S04]  /*25a0*/  IMAD.WIDE.U32 R12, R104, R8, R100 ;  /* 0x00000008680c7225 */ /* 0x000fc800078e0064 */
[----:B------:R-:W-:Y:S01]  /*25b0*/  IMAD.IADD R5, R13, 0x1, R111 ;  /* 0x000000010d057824 */ /* 0x000fe200078e026f */
[----:B--2---:R-:W-:-:S04]  /*25c0*/  LEA R10, P0, R12, R112, 0x1 ;  /* 0x000000700c0a7211 */ /* 0x004fc800078008ff */
[----:B------:R-:W-:-:S05]  /*25d0*/  LEA.HI.X R11, R12, R113, R5, 0x1, P0 ;  /* 0x000000710c0b7211 */ /* 0x000fca00000f0c05 */
[----:B------:R-:W2:Y:S01]  /*25e0*/  @P3 LDG.E.LTC128B.U16 R5, desc[UR54][R10.64] ;  /* 0x000000360a053981 */ /* 0x000ea2000c1e1520 */
[----:B------:R-:W-:Y:S01]  /*25f0*/  LEA R14, P0, R98, UR4, 0x1 ;  /* 0x00000004620e7c11 */ /* 0x000fe2000f8008ff */
[----:B------:R-:W-:Y:S01]  /*2600*/  IMAD.WIDE.U32 R12, R104, R8, R20 ;  /* 0x00000008680c7225 */ /* 0x000fe200078e0014 */
[----:B------:R-:W-:Y:S01]  /*2610*/  ISETP.GT.AND P2, PT, R4, 0x1, P1 ;  /* 0x000000010400780c */ /* 0x000fe20000f44270 */
[----:B------:R-:W-:Y:S02]  /*2620*/  BSSY B1, `(.L_x_34) ;  /* 0x0000010000017945 */ /* 0x000fe40003800000 */
[----:B------:R-:W-:Y:S02]  /*2630*/  IMAD.IADD R13, R111, 0x1, R13 ;  /* 0x000000016f0d7824 */ /* 0x000fe400078e020d */
[----:B------:R-:W-:-:S04]  /*2640*/  IMAD.WIDE.U32 R12, R97, R108, R12 ;  /* 0x0000006c610c7225 */ /* 0x000fc800078e000c */
[----:B------:R-:W-:Y:S02]  /*2650*/  IMAD.IADD R13, R109, 0x1, R13 ;  /* 0x000000016d0d7824 */ /* 0x000fe400078e020d */
[----:B--2---:R-:W-:-:S05]  /*2660*/  HADD2.F32 R15, -RZ, R5.H0_H0 ;  /* 0x20000005ff0f7230 */ /* 0x004fca0000004100 */
[----:B------:R-:W-:-:S04]  /*2670*/  FMUL R15, R15, R90 ;  /* 0x0000005a0f0f7220 */ /* 0x000fc80000400000 */
[----:B------:R-:W-:-:S05]  /*2680*/  FFMA R15, R72, R23, R15 ;  /* 0x00000017480f7223 */ /* 0x000fca000000000f */
[----:B------:R-:W-:Y:S02]  /*2690*/  F2FP.F16.F32.PACK_AB R72, RZ, R15 ;  /* 0x0000000fff48723e */ /* 0x000fe400000000ff */
[----:B------:R-:W-:Y:S02]  /*26a0*/  LEA.HI.X R15, R98, UR5, R103, 0x1, P0 ;  /* 0x00000005620f7c11 */ /* 0x000fe400080f0c67 */
[----:B------:R-:W-:-:S03]  /*26b0*/  LEA R98, P0, R12, R112, 0x1 ;  /* 0x000000700c627211 */ /* 0x000fc600078008ff */
[----:B------:R0:W-:Y:S01]  /*26c0*/  @P3 STG.E.U16 desc[UR54][R14.64], R72 ;  /* 0x000000480e003986 */ /* 0x0001e2000c101536 */
[----:B------:R-:W-:Y:S01]  /*26d0*/  LEA.HI.X R99, R12, R113, R13, 0x1, P0 ;  /* 0x000000710c637211 */ /* 0x000fe200000f0c0d */
[C---:B------:R-:W-:Y:S01]  /*26e0*/  IMAD.SHL.U32 R12, R8.reuse, 0x8, RZ ;  /* 0x00000008080c7824 */ /* 0x040fe200078e00ff */
[----:B------:R-:W-:Y:S01]  /*26f0*/  SHF.L.U64.HI R13, R8, 0x3, R9 ;  /* 0x00000003080d7819 */ /* 0x000fe20000010209 */
[----:B------:R-:W-:Y:S06]  /*2700*/  @!P2 BRA `(.L_x_35) ;  /* 0x000000000004a947 */ /* 0x000fec0003800000 */
[----:B------:R1:W5:Y:S02]  /*2710*/  LDG.E.LTC128B.U16 R5, desc[UR54][R98.64+0x2] ;  /* 0x0000023662057981 */ /* 0x000364000c1e1520 */
.L_x_35:
[----:B------:R-:W-:Y:S05]  /*2720*/  BSYNC B1 ;  /* 0x0000000000017941 */ /* 0x000fea0003800000 */
.L_x_34:
[----:B-----5:R-:W-:Y:S01]  /*2730*/  HADD2.F32 R103, -RZ, R5.H0_H0 ;  /* 0x20000005ff677230 */ /* 0x020fe20000004100 */
[----:B------:R-:W-:Y:S01]  /*2740*/  ISETP.GT.AND P0, PT, R3, 0x8, PT ;  /* 0x000000080300780c */ /* 0x000fe20003f04270 */
[----:B------:R-:W-:Y:S01]  /*2750*/  IMAD.WIDE.U32 R104, R104, R8, R12 ;  /* 0x0000000868687225 */ /* 0x000fe200078e000c */
[----:B------:R-:W-:-:S03]  /*2760*/  PRMT R96, R5, 0x7610, R96 ;  /* 0x0000761005607816 */ /* 0x000fc60000000060 */
[----:B------:R-:W-:Y:S01]  /*2770*/  FMUL R12, R103, R90 ;  /* 0x0000005a670c7220 */ /* 0x000fe20000400000 */
[----:B------:R-:W-:Y:S01]  /*2780*/  IMAD.IADD R111, R111, 0x1, R105 ;  /* 0x000000016f6f7824 */ /* 0x000fe200078e0269 */
[----:B------:R-:W-:Y:S02]  /*2790*/  IADD3 R106, P4, R106, R104, RZ ;  /* 0x000000686a6a7210 */ /* 0x000fe40007f9e0ff */
[----:B------:R-:W-:Y:S01]  /*27a0*/  ISETP.GT.AND P3, PT, R4, RZ, P0 ;  /* 0x000000ff0400720c */ /* 0x000fe20000764270 */
[----:B------:R-:W-:Y:S02]  /*27b0*/  FFMA R73, R73, R23, R12 ;  /* 0x0000001749497223 */ /* 0x000fe4000000000c */
[----:B------:R-:W-:Y:S01]  /*27c0*/  IMAD.X R100, R111, 0x1, R101, P4 ;  /* 0x000000016f647824 */ /* 0x000fe200020e0665 */
[----:B------:R-:W-:Y:S02]  /*27d0*/  LEA R12, P4, R106, R112, 0x1 ;  /* 0x000000706a0c7211 */ /* 0x000fe400078808ff */
[----:B------:R-:W-:-:S02]  /*27e0*/  F2FP.F16.F32.PACK_AB R73, RZ, R73 ;  /* 0x00000049ff49723e */ /* 0x000fc400000000ff */
[----:B------:R-:W-:-:S03]  /*27f0*/  LEA.HI.X R13, R106, R113, R100, 0x1, P4 ;  /* 0x000000716a0d7211 */ /* 0x000fc600020f0c64 */
[----:B------:R2:W-:Y:S04]  /*2800*/  @P2 STG.E.U16 desc[UR54][R14.64+0x2], R73 ;  /* 0x000002490e002986 */ /* 0x0005e8000c101536 */
[----:B------:R-:W3:Y:S01]  /*2810*/  @P3 LDG.E.LTC128B.U16 R96, desc[UR54][R12.64] ;  /* 0x000000360c603981 */ /* 0x000ee2000c1e1520 */
[----:B0-----:R-:W-:Y:S01]  /*2820*/  IADD3 R72, P2, R20, R104, RZ ;  /* 0x0000006814487210 */ /* 0x001fe20007f5e0ff */
[----:B------:R-:W-:Y:S01]  /*2830*/  BSSY B1, `(.L_x_36) ;  /* 0x0000011000017945 */ /* 0x000fe20003800000 */
[----:B------:R-:W-:-:S03]  /*2840*/  LEA R20, P4, R6, R14, 0x4 ;  /* 0x0000000e06147211 */ /* 0x000fc600078820ff */
[----:B--2---:R-:W-:Y:S01]  /*2850*/  IMAD.X R73, R21, 0x1, R111, P2 ;  /* 0x0000000115497824 */ /* 0x004fe200010e066f */
[----:B------:R-:W-:Y:S02]  /*2860*/  SHF.L.U64.HI R21, R6, 0x4, R7 ;  /* 0x0000000406157819 */ /* 0x000fe40000010207 */
[----:B------:R-:W-:Y:S01]  /*2870*/  ISETP.GT.AND P2, PT, R4, 0x1, P0 ;  /* 0x000000010400780c */ /* 0x000fe20000744270 */
[----:B------:R-:W-:-:S04]  /*2880*/  IMAD.WIDE.U32 R72, R97, R108, R72 ;  /* 0x0000006c61487225 */ /* 0x000fc800078e0048 */
[----:B------:R-:W-:Y:S01]  /*2890*/  IMAD.X R21, R21, 0x1, R15, P4 ;  /* 0x0000000115157824 */ /* 0x000fe200020e060f */
[----:B------:R-:W-:Y:S01]  /*28a0*/  LEA R6, P5, R72, R112, 0x1 ;  /* 0x0000007048067211 */ /* 0x000fe200078a08ff */
[----:B------:R-:W-:-:S05]  /*28b0*/  IMAD.IADD R7, R109, 0x1, R73 ;  /* 0x000000016d077824 */ /* 0x000fca00078e0249 */
[----:B------:R-:W-:Y:S01]  /*28c0*/  LEA.HI.X R7, R72, R113, R7, 0x1, P5 ;  /* 0x0000007148077211 */ /* 0x000fe200028f0c07 */
[----:B---3--:R-:W-:-:S05]  /*28d0*/  HADD2.F32 R5, -RZ, R96.H0_H0 ;  /* 0x20000060ff057230 */ /* 0x008fca0000004100 */
[----:B------:R-:W-:-:S04]  /*28e0*/  FMUL R5, R5, R90 ;  /* 0x0000005a05057220 */ /* 0x000fc80000400000 */
[----:B------:R-:W-:-:S05]  /*28f0*/  FFMA R5, R74, R23, R5 ;  /* 0x000000174a057223 */ /* 0x000fca0000000005 */
[----:B------:R-:W-:-:S05]  /*2900*/  F2FP.F16.F32.PACK_AB R5, RZ, R5 ;  /* 0x00000005ff05723e */ /* 0x000fca00000000ff */
[----:B------:R0:W-:Y:S01]  /*2910*/  @P3 STG.E.U16 desc[UR54][R20.64], R5 ;  /* 0x0000000514003986 */ /* 0x0001e2000c101536 */
[----:B------:R-:W-:Y:S05]  /*2920*/  @!P2 BRA `(.L_x_37) ;  /* 0x000000000004a947 */ /* 0x000fea0003800000 */
[----:B------:R2:W5:Y:S02]  /*2930*/  LDG.E.LTC128B.U16 R96, desc[UR54][R6.64+0x2] ;  /* 0x0000023606607981 */ /* 0x000564000c1e1520 */
.L_x_37:
[----:B------:R-:W-:Y:S05]  /*2940*/  BSYNC B1 ;  /* 0x0000000000017941 */ /* 0x000fea0003800000 */
.L_x_36:
[----:B0----5:R-:W-:Y:S01]  /*2950*/  HADD2.F32 R5, -RZ, R96.H0_H0 ;  /* 0x20000060ff057230 */ /* 0x021fe20000004100 */
[----:B------:R-:W-:Y:S01]  /*2960*/  ISETP.GT.AND P3, PT, R4, 0x8, P1 ;  /* 0x000000080400780c */ /* 0x000fe20000f64270 */
[----:B------:R-:W-:Y:S03]  /*2970*/  BSSY B1, `(.L_x_38) ;  /* 0x0000007000017945 */ /* 0x000fe60003800000 */
[----:B------:R-:W-:-:S04]  /*2980*/  FMUL R72, R5, R90 ;  /* 0x0000005a05487220 */ /* 0x000fc80000400000 */
[----:B------:R-:W-:-:S05]  /*2990*/  FFMA R72, R75, R23, R72 ;  /* 0x000000174b487223 */ /* 0x000fca0000000048 */
[----:B------:R-:W-:-:S05]  /*29a0*/  F2FP.F16.F32.PACK_AB R72, RZ, R72 ;  /* 0x00000048ff48723e */ /* 0x000fca00000000ff */
[----:B------:R0:W-:Y:S01]  /*29b0*/  @P2 STG.E.U16 desc[UR54][R20.64+0x2], R72 ;  /* 0x0000024814002986 */ /* 0x0001e2000c101536 */
[----:B------:R-:W-:Y:S05]  /*29c0*/  @!P3 BRA `(.L_x_39) ;  /* 0x000000000004b947 */ /* 0x000fea0003800000 */
[----:B------:R3:W5:Y:S02]  /*29d0*/  LDG.E.LTC128B.U16 R96, desc[UR54][R98.64+0x10] ;  /* 0x0000103662607981 */ /* 0x000764000c1e1520 */
.L_x_39:
[----:B------:R-:W-:Y:S05]  /*29e0*/  BSYNC B1 ;  /* 0x0000000000017941 */ /* 0x000fea0003800000 */
.L_x_38:
[----:B-----5:R-:W-:Y:S01]  /*29f0*/  HADD2.F32 R5, -RZ, R96.H0_H0 ;  /* 0x20000060ff057230 */ /* 0x020fe20000004100 */
        /* <DEDUP_REMOVED lines=8> */
.L_x_41:
[----:B------:R-:W-:Y:S05]  /*2a80*/  BSYNC B1 ;  /* 0x0000000000017941 */ /* 0x000fea0003800000 */
.L_x_40:
[----:B----45:R-:W-:Y:S01]  /*2a90*/  HADD2.F32 R5, -RZ, R96.H0_H0 ;  /* 0x20000060ff057230 */ /* 0x030fe20000004100 */
[----:B------:R-:W-:Y:S01]  /*2aa0*/  ISETP.GT.AND P3, PT, R4, 0x8, P0 ;  /* 0x000000080400780c */ /* 0x000fe20000764270 */
[----:B------:R-:W-:Y:S03]  /*2ab0*/  BSSY B1, `(.L_x_42) ;  /* 0x0000007000017945 */ /* 0x000fe60003800000 */
[----:B0-----:R-:W-:-:S04]  /*2ac0*/  FMUL R72, R5, R90 ;  /* 0x0000005a05487220 */ /* 0x001fc80000400000 */
[----:B------:R-:W-:-:S05]  /*2ad0*/  FFMA R72, R77, R23, R72 ;  /* 0x000000174d487223 */ /* 0x000fca0000000048 */
[----:B------:R-:W-:-:S05]  /*2ae0*/  F2FP.F16.F32.PACK_AB R72, RZ, R72 ;  /* 0x00000048ff48723e */ /* 0x000fca00000000ff */
[----:B------:R0:W-:Y:S01]  /*2af0*/  @P2 STG.E.U16 desc[UR54][R14.64+0x12], R72 ;  /* 0x000012480e002986 */ /* 0x0001e2000c101536 */
[----:B------:R-:W-:Y:S05]  /*2b00*/  @!P3 BRA `(.L_x_43) ;  /* 0x000000000004b947 */ /* 0x000fea0003800000 */
[----:B------:R4:W5:Y:S02]  /*2b10*/  LDG.E.LTC128B.U16 R96, desc[UR54][R6.64+0x10] ;  /* 0x0000103606607981 */ /* 0x000964000c1e1520 */
.L_x_43:
[----:B------:R-:W-:Y:S05]  /*2b20*/  BSYNC B1 ;  /* 0x0000000000017941 */ /* 0x000fea0003800000 */
.L_x_42:
        /* <DEDUP_REMOVED lines=9> */
.L_x_45:
[----:B------:R-:W-:Y:S05]  /*2bc0*/  BSYNC B1 ;  /* 0x0000000000017941 */ /* 0x000fea0003800000 */
.L_x_44:
        /* <DEDUP_REMOVED lines=9> */
.L_x_47:
[----:B------:R-:W-:Y:S05]  /*2c60*/  BSYNC B1 ;  /* 0x0000000000017941 */ /* 0x000fea0003800000 */
.L_x_46:
        /* <DEDUP_REMOVED lines=9> */
.L_x_49:
[----:B------:R-:W-:Y:S05]  /*2d00*/  BSYNC B1 ;  /* 0x0000000000017941 */ /* 0x000fea0003800000 */
.L_x_48:
        /* <DEDUP_REMOVED lines=9> */
.L_x_51:
[----:B------:R-:W-:Y:S05]  /*2da0*/  BSYNC B1 ;  /* 0x0000000000017941 */ /* 0x000fea0003800000 */
.L_x_50:
        /* <DEDUP_REMOVED lines=9> */
.L_x_53:
[----:B------:R-:W-:Y:S05]  /*2e40*/  BSYNC B1 ;  /* 0x0000000000017941 */ /* 0x000fea0003800000 */
.L_x_52:
        /* <DEDUP_REMOVED lines=9> */
.L_x_55:
[----:B------:R-:W-:Y:S05]  /*2ee0*/  BSYNC B1 ;  /* 0x0000000000017941 */ /* 0x000fea0003800000 */
.L_x_54:
        /* <DEDUP_REMOVED lines=9> */
.L_x_57:
[----:B------:R-:W-:Y:S05]  /*2f80*/  BSYNC B1 ;  /* 0x0000000000017941 */ /* 0x000fea0003800000 */
.L_x_56:
        /* <DEDUP_REMOVED lines=9> */
.L_x_59:
[----:B------:R-:W-:Y:S05]  /*3020*/  BSYNC B1 ;  /* 0x0000000000017941 */ /* 0x000fea0003800000 */
.L_x_58:
        /* <DEDUP_REMOVED lines=9> */
.L_x_61:
[----:B------:R-:W-:Y:S05]  /*30c0*/  BSYNC B1 ;  /* 0x0000000000017941 */ /* 0x000fea0003800000 */
.L_x_60:
[----:B0----5:R-:W-:Y:S01]  /*30d0*/  HADD2.F32 R5, -RZ, R96.H0_H0 ;  /* 0x20000060ff057230 */ /* 0x021fe20000004100 */
[----:B------:R-:W-:Y:S01]  /*30e0*/  ISETP.GT.AND P1, PT, R3, 0x80, PT ;  /* 0x000000800300780c */ /* 0x000fe20003f24270 */
[C---:B------:R-:W-:Y:S01]  /*30f0*/  IMAD.SHL.U32 R77, R8.reuse, 0x100, RZ ;  /* 0x00000100084d7824 */ /* 0x040fe200078e00ff */
[----:B------:R-:W-:Y:S01]  /*3100*/  BSSY B1, `(.L_x_62) ;  /* 0x000000e000017945 */ /* 0x000fe20003800000 */
[----:B--2-4-:R-:W-:Y:S02]  /*3110*/  @P0 IMAD.MOV.U32 R7, RZ, RZ, R21 ;  /* 0x000000ffff070224 */ /* 0x014fe400078e0015 */
[----:B------:R-:W-:Y:S01]  /*3120*/  FMUL R6, R5, R90 ;  /* 0x0000005a05067220 */ /* 0x000fe20000400000 */
[----:B------:R-:W-:Y:S02]  /*3130*/  SHF.L.U64.HI R5, R8, 0x8, R9 ;  /* 0x0000000808057819 */ /* 0x000fe40000010209 */
[----:B------:R-:W-:Y:S01]  /*3140*/  ISETP.GT.AND P3, PT, R4, RZ, P1 ;  /* 0x000000ff0400720c */ /* 0x000fe20000f64270 */
[----:B------:R-:W-:Y:S01]  /*3150*/  FFMA R6, R87, R23, R6 ;  /* 0x0000001757067223 */ /* 0x000fe20000000006 */
[----:B------:R-:W-:-:S04]  /*3160*/  IADD3 R72, P2, R77, R10, RZ ;  /* 0x0000000a4d487210 */ /* 0x000fc80007f5e0ff */
[----:B------:R-:W-:Y:S01]  /*3170*/  F2FP.F16.F32.PACK_AB R6, RZ, R6 ;  /* 0x00000006ff06723e */ /* 0x000fe200000000ff */
[----:B------:R-:W-:-:S03]  /*3180*/  IMAD.X R73, R5, 0x1, R11, P2 ;  /* 0x0000000105497824 */ /* 0x000fc600010e060b */
[----:B------:R-:W-:Y:S01]  /*3190*/  PRMT R8, R6, 0x7610, R8 ;  /* 0x0000761006087816 */ /* 0x000fe20000000008 */
[----:B------:R-:W-:-:S05]  /*31a0*/  @P0 IMAD.MOV.U32 R6, RZ, RZ, R20 ;  /* 0x000000ffff060224 */ /* 0x000fca00078e0014 */
[----:B------:R0:W-:Y:S01]  /*31b0*/  @P0 STG.E.U16 desc[UR54][R6.64+0x32], R8 ;  /* 0x0000320806000986 */ /* 0x0001e2000c101536 */
[----:B------:R-:W-:Y:S05]  /*31c0*/  @!P3 BRA `(.L_x_63) ;  /* 0x000000000004b947 */ /* 0x000fea0003800000 */
[----:B------:R2:W5:Y:S02]  /*31d0*/  LDG.E.LTC128B.U16 R96, desc[UR54][R72.64] ;  /* 0x0000003648607981 */ /* 0x000564000c1e1520 */
.L_x_63:
[----:B------:R-:W-:Y:S05]  /*31e0*/  BSYNC B1 ;  /* 0x0000000000017941 */ /* 0x000fea0003800000 */
.L_x_62:
[----:B0----5:R-:W-:Y:S01]  /*31f0*/  HADD2.F32 R7, -RZ, R96.H0_H0 ;  /* 0x20000060ff077230 */ /* 0x021fe20000004100 */
[----:B------:R-:W-:Y:S01]  /*3200*/  IADD3 R74, P0, R14, UR39, RZ ;  /* 0x000000270e4a7c10 */ /* 0x000fe2000ff1e0ff */
[----:B------:R-:W-:Y:S01]  /*3210*/  BSSY B1, `(.L_x_64) ;  /* 0x000000c000017945 */ /* 0x000fe20003800000 */
[----:B------:R-:W-:Y:S02]  /*3220*/  ISETP.GT.AND P2, PT, R4, 0x1, P1 ;  /* 0x000000010400780c */ /* 0x000fe40000f44270 */
[----:B------:R-:W-:Y:S01]  /*3230*/  FMUL R7, R7, R90 ;  /* 0x0000005a07077220 */ /* 0x000fe20000400000 */
[----:B------:R-:W-:Y:S02]  /*3240*/  IADD3.X R75, R15, UR38, RZ, P0, !PT ;  /* 0x000000260f4b7c10 */ /* 0x000fe400087fe4ff */
[----:B------:R-:W-:Y:S01]  /*3250*/  LOP3.LUT R79, R77, 0x2, RZ, 0xfc, !PT ;  /* 0x000000024d4f7812 */ /* 0x000fe200078efcff */
[----:B------:R-:W-:-:S05]  /*3260*/  FFMA R7, R56, R23, R7 ;  /* 0x0000001738077223 */ /* 0x000fca0000000007 */
[----:B------:R-:W-:-:S05]  /*3270*/  F2FP.F16.F32.PACK_AB R7, RZ, R7 ;  /* 0x00000007ff07723e */ /* 0x000fca00000000ff */
[----:B------:R0:W-:Y:S01]  /*3280*/  @P3 STG.E.U16 desc[UR54][R74.64], R7 ;  /* 0x000000074a003986 */ /* 0x0001e2000c101536 */
[----:B------:R-:W-:Y:S05]  /*3290*/  @!P2 BRA `(.L_x_65) ;  /* 0x00000000000ca947 */ /* 0x000fea0003800000 */
[----:B------:R-:W-:-:S05]  /*32a0*/  IADD3 R6, P0, R79, R10, RZ ;  /* 0x0000000a4f067210 */ /* 0x000fca0007f1e0ff */
[----:B0-----:R-:W-:-:S05]  /*32b0*/  IMAD.X R7, R5, 0x1, R11, P0 ;  /* 0x0000000105077824 */ /* 0x001fca00000e060b */
[----:B------:R4:W5:Y:S03]  /*32c0*/  LDG.E.LTC128B.U16 R96, desc[UR54][R6.64] ;  /* 0x0000003606607981 */ /* 0x000966000c1e1520 */
.L_x_65:
[----:B------:R-:W-:Y:S05]  /*32d0*/  BSYNC B1 ;  /* 0x0000000000017941 */ /* 0x000fea0003800000 */
.L_x_64:
[----:B0---45:R-:W-:Y:S01]  /*32e0*/  HADD2.F32 R7, -RZ, R96.H0_H0 ;  /* 0x20000060ff077230 */ /* 0x031fe20000004100 */
[----:B------:R-:W-:Y:S01]  /*32f0*/  IADD3 R8, P4, R14, UR40, RZ ;  /* 0x000000280e087c10 */ /* 0x000fe2000ff9e0ff */
[----:B------:R-:W-:Y:S01]  /*3300*/  BSSY B1, `(.L_x_66) ;  /* 0x000000d000017945 */ /* 0x000fe20003800000 */
[----:B------:R-:W-:Y:S02]  /*3310*/  ISETP.GT.AND P0, PT, R3, 0x88, PT ;  /* 0x000000880300780c */ /* 0x000fe40003f04270 */
[----:B------:R-:W-:Y:S01]  /*3320*/  FMUL R6, R7, R90 ;  /* 0x0000005a07067220 */ /* 0x000fe20000400000 */
[----:B------:R-:W-:Y:S02]  /*3330*/  IADD3.X R9, R15, UR38, RZ, P4, !PT ;  /* 0x000000260f097c10 */ /* 0x000fe4000a7fe4ff */
[----:B------:R-:W-:Y:S01]  /*3340*/  ISETP.GT.AND P3, PT, R4, RZ, P0 ;  /* 0x000000ff0400720c */ /* 0x000fe20000764270 */
[----:B------:R-:W-:-:S05]  /*3350*/  FFMA R6, R57, R23, R6 ;  /* 0x0000001739067223 */ /* 0x000fca0000000006 */
[----:B------:R-:W-:Y:S02]  /*3360*/  F2FP.F16.F32.PACK_AB R7, RZ, R6 ;  /* 0x00000006ff07723e */ /* 0x000fe400000000ff */
[----:B------:R-:W-:Y:S02]  /*3370*/  IADD3 R6, P4, R77, R12, RZ ;  /* 0x0000000c4d067210 */ /* 0x000fe40007f9e0ff */
[----:B------:R-:W-:-:S03]  /*3380*/  PRMT R56, R7, 0x7610, R56 ;  /* 0x0000761007387816 */ /* 0x000fc60000000038 */
[----:B------:R-:W-:Y:S02]  /*3390*/  IMAD.X R7, R5, 0x1, R13, P4 ;  /* 0x0000000105077824 */ /* 0x000fe400020e060d */
[----:B------:R0:W-:Y:S01]  /*33a0*/  @P2 STG.E.U16 desc[UR54][R8.64], R56 ;  /* 0x0000003808002986 */ /* 0x0001e2000c101536 */
[----:B------:R-:W-:Y:S05]  /*33b0*/  @!P3 BRA `(.L_x_67) ;  /* 0x000000000004b947 */ /* 0x000fea0003800000 */
[----:B------:R4:W5:Y:S02]  /*33c0*/  LDG.E.LTC128B.U16 R96, desc[UR54][R6.64] ;  /* 0x0000003606607981 */ /* 0x000964000c1e1520 */
.L_x_67:
[----:B------:R-:W-:Y:S05]  /*33d0*/  BSYNC B1 ;  /* 0x0000000000017941 */ /* 0x000fea0003800000 */
.L_x_66:
[----:B0----5:R-:W-:Y:S01]  /*33e0*/  HADD2.F32 R9, -RZ, R96.H0_H0 ;  /* 0x20000060ff097230 */ /* 0x021fe20000004100 */
[----:B------:R-:W-:Y:S01]  /*33f0*/  IADD3 R8, P4, R20, UR39, RZ ;  /* 0x0000002714087c10 */ /* 0x000fe2000ff9e0ff */
[----:B------:R-:W-:Y:S01]  /*3400*/  BSSY B1, `(.L_x_68) ;  /* 0x000000d000017945 */ /* 0x000fe20003800000 */
[----:B------:R-:W-:Y:S02]  /*3410*/  ISETP.GT.AND P2, PT, R4, 0x1, P0 ;  /* 0x000000010400780c */ /* 0x000fe40000744270 */
[----:B------:R-:W-:-:S04]  /*3420*/  FMUL R9, R9, R90 ;  /* 0x0000005a09097220 */ /* 0x000fc80000400000 */
[----:B------:R-:W-:-:S05]  /*3430*/  FFMA R9, R58, R23, R9 ;  /* 0x000000173a097223 */ /* 0x000fca0000000009 */
[----:B------:R-:W-:Y:S02]  /*3440*/  F2FP.F16.F32.PACK_AB R56, RZ, R9 ;  /* 0x00000009ff38723e */ /* 0x000fe400000000ff */
[----:B------:R-:W-:Y:S02]  /*3450*/  IADD3.X R9, R21, UR38, RZ, P4, !PT ;  /* 0x0000002615097c10 */ /* 0x000fe4000a7fe4ff */
[----:B------:R-:W-:Y:S02]  /*3460*/  PRMT R57, R56, 0x7610, R57 ;  /* 0x0000761038397816 */ /* 0x000fe40000000039 */
[----:B------:R-:W-:-:S03]  /*3470*/  PRMT R56, R96, 0x7610, R56 ;  /* 0x0000761060387816 */ /* 0x000fc60000000038 */
[----:B------:R0:W-:Y:S01]  /*3480*/  @P3 STG.E.U16 desc[UR54][R8.64], R57 ;  /* 0x0000003908003986 */ /* 0x0001e2000c101536 */
[----:B------:R-:W-:Y:S05]  /*3490*/  @!P2 BRA `(.L_x_69) ;  /* 0x00000000000ca947 */ /* 0x000fea0003800000 */
[----:B------:R-:W-:-:S05]  /*34a0*/  IADD3 R56, P3, R79, R12, RZ ;  /* 0x0000000c4f387210 */ /* 0x000fca0007f7e0ff */
[----:B0-----:R-:W-:-:S05]  /*34b0*/  IMAD.X R57, R5, 0x1, R13, P3 ;  /* 0x0000000105397824 */ /* 0x001fca00018e060d */
[----:B------:R0:W5:Y:S03]  /*34c0*/  LDG.E.LTC128B.U16 R56, desc[UR54][R56.64] ;  /* 0x0000003638387981 */ /* 0x000166000c1e1520 */
.L_x_69:
[----:B------:R-:W-:Y:S05]  /*34d0*/  BSYNC B1 ;  /* 0x0000000000017941 */ /* 0x000fea0003800000 */
.L_x_68:
[----:B0----5:R-:W-:Y:S01]  /*34e0*/  HADD2.F32 R57, -RZ, R56.H0_H0 ;  /* 0x20000038ff397230 */ /* 0x021fe20000004100 */
[----:B------:R-:W-:Y:S01]  /*34f0*/  ISETP.GT.AND P3, PT, R4, 0x8, P1 ;  /* 0x000000080400780c */ /* 0x000fe20000f64270 */
[----:B------:R-:W-:Y:S03]  /*3500*/  BSSY B1, `(.L_x_70) ;  /* 0x000000d000017945 */ /* 0x000fe60003800000 */
[----:B------:R-:W-:-:S04]  /*3510*/  FMUL R58, R57, R90 ;  /* 0x0000005a393a7220 */ /* 0x000fc80000400000 */
[----:B------:R-:W-:Y:S01]  /*3520*/  FFMA R59, R59, R23, R58 ;  /* 0x000000173b3b7223 */ /* 0x000fe2000000003a */
[----:B------:R-:W-:-:S04]  /*3530*/  IADD3 R58, P4, R20, UR40, RZ ;  /* 0x00000028143a7c10 */ /* 0x000fc8000ff9e0ff */
[----:B------:R-:W-:Y:S02]  /*3540*/  F2FP.F16.F32.PACK_AB R57, RZ, R59 ;  /* 0x0000003bff39723e */ /* 0x000fe400000000ff */
[----:B------:R-:W-:Y:S02]  /*3550*/  IADD3.X R59, R21, UR38, RZ, P4, !PT ;  /* 0x00000026153b7c10 */ /* 0x000fe4000a7fe4ff */
[----:B------:R-:W-:Y:S02]  /*3560*/  PRMT R76, R57, 0x7610, R76 ;  /* 0x00007610394c7816 */ /* 0x000fe4000000004c */
[----:B------:R-:W-:-:S03]  /*3570*/  LOP3.LUT R57, R77, 0x10, RZ, 0xfc, !PT ;  /* 0x000000104d397812 */ /* 0x000fc600078efcff */
[----:B------:R0:W-:Y:S01]  /*3580*/  @P2 STG.E.U16 desc[UR54][R58.64], R76 ;  /* 0x0000004c3a002986 */ /* 0x0001e2000c101536 */
[----:B------:R-:W-:Y:S05]  /*3590*/  @!P3 BRA `(.L_x_71) ;  /* 0x00000000000cb947 */ /* 0x000fea0003800000 */
[----:B0-----:R-:W-:-:S05]  /*35a0*/  IADD3 R58, P2, R57, R10, RZ ;  /* 0x0000000a393a7210 */ /* 0x001fca0007f5e0ff */
[----:B------:R-:W-:-:S05]  /*35b0*/  IMAD.X R59, R5, 0x1, R11, P2 ;  /* 0x00000001053b7824 */ /* 0x000fca00010e060b */
[----:B------:R0:W5:Y:S03]  /*35c0*/  LDG.E.LTC128B.U16 R56, desc[UR54][R58.64] ;  /* 0x000000363a387981 */ /* 0x000166000c1e1520 */
.L_x_71:
[----:B------:R-:W-:Y:S05]  /*35d0*/  BSYNC B1 ;  /* 0x0000000000017941 */ /* 0x000fea0003800000 */
.L_x_70:
[----:B0----5:R-:W-:Y:S01]  /*35e0*/  HADD2.F32 R59, -RZ, R56.H0_H0 ;  /* 0x20000038ff3b7230 */ /* 0x021fe20000004100 */
[----:B------:R-:W-:Y:S01]  /*35f0*/  IADD3 R80, P4, R14, UR41, RZ ;  /* 0x000000290e507c10 */ /* 0x000fe2000ff9e0ff */
[----:B------:R-:W-:Y:S01]  /*3600*/  BSSY B1, `(.L_x_72) ;  /* 0x000000d000017945 */ /* 0x000fe20003800000 */
[----:B------:R-:W-:Y:S02]  /*3610*/  ISETP.GT.AND P2, PT, R4, 0x9, P1 ;  /* 0x000000090400780c */ /* 0x000fe40000f44270 */
[----:B------:R-:W-:Y:S01]  /*3620*/  FMUL R59, R59, R90 ;  /* 0x0000005a3b3b7220 */ /* 0x000fe20000400000 */
[----:B------:R-:W-:-:S03]  /*3630*/  IADD3.X R81, R15, UR38, RZ, P4, !PT ;  /* 0x000000260f517c10 */ /* 0x000fc6000a7fe4ff */
[----:B------:R-:W-:-:S05]  /*3640*/  FFMA R59, R60, R23, R59 ;  /* 0x000000173c3b7223 */ /* 0x000fca000000003b */
[----:B------:R-:W-:-:S04]  /*3650*/  F2FP.F16.F32.PACK_AB R59, RZ, R59 ;  /* 0x0000003bff3b723e */ /* 0x000fc800000000ff */
[----:B------:R-:W-:Y:S02]  /*3660*/  PRMT R58, R59, 0x7610, R58 ;  /* 0x000076103b3a7816 */ /* 0x000fe4000000003a */
[----:B------:R-:W-:-:S03]  /*3670*/  LOP3.LUT R59, R77, 0x12, RZ, 0xfc, !PT ;  /* 0x000000124d3b7812 */ /* 0x000fc600078efcff */
[----:B------:R0:W-:Y:S01]  /*3680*/  @P3 STG.E.U16 desc[UR54][R80.64], R58 ;  /* 0x0000003a50003986 */ /* 0x0001e2000c101536 */
[----:B------:R-:W-:Y:S05]  /*3690*/  @!P2 BRA `(.L_x_73) ;  /* 0x00000000000ca947 */ /* 0x000fea0003800000 */
[----:B0-----:R-:W-:-:S05]  /*36a0*/  IADD3 R80, P3, R59, R10, RZ ;  /* 0x0000000a3b507210 */ /* 0x001fca0007f7e0ff */
[----:B------:R-:W-:-:S05]  /*36b0*/  IMAD.X R81, R5, 0x1, R11, P3 ;  /* 0x0000000105517824 */ /* 0x000fca00018e060b */
[----:B------:R0:W5:Y:S03]  /*36c0*/  LDG.E.LTC128B.U16 R56, desc[UR54][R80.64] ;  /* 0x0000003650387981 */ /* 0x000166000c1e1520 */
.L_x_73:
[----:B------:R-:W-:Y:S05]  /*36d0*/  BSYNC B1 ;  /* 0x0000000000017941 */ /* 0x000fea0003800000 */
.L_x_72:
[----:B0----5:R-:W-:Y:S01]  /*36e0*/  HADD2.F32 R81, -RZ, R56.H0_H0 ;  /* 0x20000038ff517230 */ /* 0x021fe20000004100 */
[----:B------:R-:W-:Y:S01]  /*36f0*/  IADD3 R60, P4, R14, UR42, RZ ;  /* 0x0000002a0e3c7c10 */ /* 0x000fe2000ff9e0ff */
[----:B------:R-:W-:Y:S01]  /*3700*/  BSSY B1, `(.L_x_74) ;  /* 0x000000b000017945 */ /* 0x000fe20003800000 */
[----:B------:R-:W-:Y:S02]  /*3710*/  ISETP.GT.AND P3, PT, R4, 0x8, P0 ;  /* 0x000000080400780c */ /* 0x000fe40000764270 */
[----:B------:R-:W-:-:S04]  /*3720*/  FMUL R58, R81, R90 ;  /* 0x0000005a513a7220 */ /* 0x000fc80000400000 */
[----:B------:R-:W-:Y:S01]  /*3730*/  FFMA R58, R61, R23, R58 ;  /* 0x000000173d3a7223 */ /* 0x000fe2000000003a */
[----:B------:R-:W-:-:S04]  /*3740*/  IADD3.X R61, R15, UR38, RZ, P4, !PT ;  /* 0x000000260f3d7c10 */ /* 0x000fc8000a7fe4ff */
[----:B------:R-:W-:-:S05]  /*3750*/  F2FP.F16.F32.PACK_AB R58, RZ, R58 ;  /* 0x0000003aff3a723e */ /* 0x000fca00000000ff */
[----:B------:R0:W-:Y:S01]  /*3760*/  @P2 STG.E.U16 desc[UR54][R60.64], R58 ;  /* 0x0000003a3c002986 */ /* 0x0001e2000c101536 */
[----:B------:R-:W-:Y:S05]  /*3770*/  @!P3 BRA `(.L_x_75) ;  /* 0x00000000000cb947 */ /* 0x000fea0003800000 */
[----:B0-----:R-:W-:-:S05]  /*3780*/  IADD3 R60, P2, R57, R12, RZ ;  /* 0x0000000c393c7210 */ /* 0x001fca0007f5e0ff */
[----:B------:R-:W-:-:S05]  /*3790*/  IMAD.X R61, R5, 0x1, R13, P2 ;  /* 0x00000001053d7824 */ /* 0x000fca00010e060d */
[----:B------:R0:W5:Y:S03]  /*37a0*/  LDG.E.LTC128B.U16 R56, desc[UR54][R60.64] ;  /* 0x000000363c387981 */ /* 0x000166000c1e1520 */
.L_x_75:
[----:B------:R-:W-:Y:S05]  /*37b0*/  BSYNC B1 ;  /* 0x0000000000017941 */ /* 0x000fea0003800000 */
.L_x_74:
[----:B0----5:R-:W-:Y:S01]  /*37c0*/  HADD2.F32 R61, -RZ, R56.H0_H0 ;  /* 0x20000038ff3d7230 */ /* 0x021fe20000004100 */
[----:B------:R-:W-:Y:S01]  /*37d0*/  IADD3 R60, P4, R20, UR41, RZ ;  /* 0x00000029143c7c10 */ /* 0x000fe2000ff9e0ff */
[----:B------:R-:W-:Y:S01]  /*37e0*/  BSSY B1, `(.L_x_76) ;  /* 0x000000b000017945 */ /* 0x000fe20003800000 */
[----:B------:R-:W-:Y:S02]  /*37f0*/  ISETP.GT.AND P2, PT, R4, 0x9, P0 ;  /* 0x000000090400780c */ /* 0x000fe40000744270 */
[----:B------:R-:W-:-:S04]  /*3800*/  FMUL R61, R61, R90 ;  /* 0x0000005a3d3d7220 */ /* 0x000fc80000400000 */
[----:B------:R-:W-:-:S05]  /*3810*/  FFMA R61, R62, R23, R61 ;  /* 0x000000173e3d7223 */ /* 0x000fca000000003d */
[----:B------:R-:W-:Y:S02]  /*3820*/  F2FP.F16.F32.PACK_AB R58, RZ, R61 ;  /* 0x0000003dff3a723e */ /* 0x000fe400000000ff */
[----:B------:R-:W-:-:S05]  /*3830*/  IADD3.X R61, R21, UR38, RZ, P4, !PT ;  /* 0x00000026153d7c10 */ /* 0x000fca000a7fe4ff */
[----:B------:R0:W-:Y:S01]  /*3840*/  @P3 STG.E.U16 desc[UR54][R60.64], R58 ;  /* 0x0000003a3c003986 */ /* 0x0001e2000c101536 */
[----:B------:R-:W-:Y:S05]  /*3850*/  @!P2 BRA `(.L_x_77) ;  /* 0x00000000000ca947 */ /* 0x000fea0003800000 */
[----:B0-----:R-:W-:-:S05]  /*3860*/  IADD3 R60, P3, R59, R12, RZ ;  /* 0x0000000c3b3c7210 */ /* 0x001fca0007f7e0ff */
[----:B------:R-:W-:-:S05]  /*3870*/  IMAD.X R61, R5, 0x1, R13, P3 ;  /* 0x00000001053d7824 */ /* 0x000fca00018e060d */
[----:B------:R0:W5:Y:S03]  /*3880*/  LDG.E.LTC128B.U16 R56, desc[UR54][R60.64] ;  /* 0x000000363c387981 */ /* 0x000166000c1e1520 */
.L_x_77:
[----:B------:R-:W-:Y:S05]  /*3890*/  BSYNC B1 ;  /* 0x0000000000017941 */ /* 0x000fea0003800000 */
.L_x_76:
[----:B0----5:R-:W-:Y:S01]  /*38a0*/  HADD2.F32 R61, -RZ, R56.H0_H0 ;  /* 0x20000038ff3d7230 */ /* 0x021fe20000004100 */
[----:B------:R-:W-:Y:S01]  /*38b0*/  IADD3 R62, P4, R20, UR42, RZ ;  /* 0x0000002a143e7c10 */ /* 0x000fe2000ff9e0ff */
[----:B------:R-:W-:Y:S01]  /*38c0*/  BSSY B1, `(.L_x_78) ;  /* 0x000000c000017945 */ /* 0x000fe20003800000 */
[----:B------:R-:W-:Y:S02]  /*38d0*/  ISETP.GT.AND P3, PT, R4, 0x10, P1 ;  /* 0x000000100400780c */ /* 0x000fe40000f64270 */
[----:B------:R-:W-:Y:S01]  /*38e0*/  FMUL R58, R61, R90 ;  /* 0x0000005a3d3a7220 */ /* 0x000fe20000400000 */
[----:B------:R-:W-:-:S03]  /*38f0*/  LOP3.LUT R61, R77, 0x20, RZ, 0xfc, !PT ;  /* 0x000000204d3d7812 */ /* 0x000fc600078efcff */
        /* <DEDUP_REMOVED lines=8> */
.L_x_79:
[----:B------:R-:W-:Y:S05]  /*3980*/  BSYNC B1 ;  /* 0x0000000000017941 */ /* 0x000fea0003800000 */
.L_x_78:
        /* <DEDUP_REMOVED lines=15> */
.L_x_81:
[----:B------:R-:W-:Y:S05]  /*3a80*/  BSYNC B1 ;  /* 0x0000000000017941 */ /* 0x000fea0003800000 */
.L_x_80:
        /* <DEDUP_REMOVED lines=13> */
.L_x_83:
[----:B------:R-:W-:Y:S05]  /*3b60*/  BSYNC B1 ;  /* 0x0000000000017941 */ /* 0x000fea0003800000 */
.L_x_82:
        /* <DEDUP_REMOVED lines=13> */
.L_x_85:
[----:B------:R-:W-:Y:S05]  /*3c40*/  BSYNC B1 ;  /* 0x0000000000017941 */ /* 0x000fea0003800000 */
.L_x_84:
        /* <DEDUP_REMOVED lines=14> */
.L_x_87:
[----:B------:R-:W-:Y:S05]  /*3d30*/  BSYNC B1 ;  /* 0x0000000000017941 */ /* 0x000fea0003800000 */
.L_x_86:
[----:B0----5:R-:W-:Y:S01]  /*3d40*/  HADD2.F32 R67, -RZ, R56.H0_H0 ;  /* 0x20000038ff437230 */ /* 0x021fe20000004100 */
[----:B------:R-:W-:Y:S01]  /*3d50*/  IADD3 R80, P2, R14, UR45, RZ ;  /* 0x0000002d0e507c10 */ /* 0x000fe2000ff5e0ff */
[----:B------:R-:W-:Y:S01]  /*3d60*/  BSSY B1, `(.L_x_88) ;  /* 0x000000c000017945 */ /* 0x000fe20003800000 */
[----:B------:R-:W-:Y:S02]  /*3d70*/  ISETP.GT.AND P1, PT, R4, 0x19, P1 ;  /* 0x000000190400780c */ /* 0x000fe40000f24270 */
[----:B------:R-:W-:Y:S01]  /*3d80*/  FMUL R67, R67, R90 ;  /* 0x0000005a43437220 */ /* 0x000fe20000400000 */
[----:B------:R-:W-:-:S03]  /*3d90*/  IADD3.X R81, R15, UR38, RZ, P2, !PT ;  /* 0x000000260f517c10 */ /* 0x000fc600097fe4ff */
[----:B------:R-:W-:Y:S01]  /*3da0*/  FFMA R68, R68, R23, R67 ;  /* 0x0000001744447223 */ /* 0x000fe20000000043 */
[----:B------:R-:W-:-:S04]  /*3db0*/  LOP3.LUT R67, R77, 0x32, RZ, 0xfc, !PT ;  /* 0x000000324d437812 */ /* 0x000fc800078efcff */
[----:B------:R-:W-:Y:S02]  /*3dc0*/  F2FP.F16.F32.PACK_AB R68, RZ, R68 ;  /* 0x00000044ff44723e */ /* 0x000fe400000000ff */
[----:B------:R-:W-:-:S03]  /*3dd0*/  IADD3 R10, P2, R67, R10, RZ ;  /* 0x0000000a430a7210 */ /* 0x000fc60007f5e0ff */
[----:B------:R0:W-:Y:S02]  /*3de0*/  @P3 STG.E.U16 desc[UR54][R80.64], R68 ;  /* 0x0000004450003986 */ /* 0x0001e4000c101536 */
[----:B------:R-:W-:Y:S01]  /*3df0*/  IMAD.X R11, R5, 0x1, R11, P2 ;  /* 0x00000001050b7824 */ /* 0x000fe200010e060b */
[----:B------:R-:W-:Y:S07]  /*3e00*/  @!P1 BRA `(.L_x_89) ;  /* 0x0000000000049947 */ /* 0x000fee0003800000 */
[----:B------:R0:W5:Y:S02]  /*3e10*/  LDG.E.LTC128B.U16 R56, desc[UR54][R10.64] ;  /* 0x000000360a387981 */ /* 0x000164000c1e1520 */
.L_x_89:
[----:B------:R-:W-:Y:S05]  /*3e20*/  BSYNC B1 ;  /* 0x0000000000017941 */ /* 0x000fea0003800000 */
.L_x_88:
[----:B0----5:R-:W-:Y:S01]  /*3e30*/  HADD2.F32 R11, -RZ, R56.H0_H0 ;  /* 0x20000038ff0b7230 */ /* 0x021fe20000004100 */
[----:B------:R-:W-:Y:S01]  /*3e40*/  ISETP.GT.AND P2, PT, R4, 0x18, P0 ;  /* 0x000000180400780c */ /* 0x000fe20000744270 */
[----:B------:R-:W-:Y:S03]  /*3e50*/  BSSY B1, `(.L_x_90) ;  /* 0x000000b000017945 */ /* 0x000fe60003800000 */
[----:B------:R-:W-:-:S04]  /*3e60*/  FMUL R10, R11, R90 ;  /* 0x0000005a0b0a7220 */ /* 0x000fc80000400000 */
[----:B------:R-:W-:Y:S01]  /*3e70*/  FFMA R69, R69, R23, R10 ;  /* 0x0000001745457223 */ /* 0x000fe2000000000a */
[----:B------:R-:W-:-:S04]  /*3e80*/  IADD3 R10, P3, R14, UR46, RZ ;  /* 0x0000002e0e0a7c10 */ /* 0x000fc8000ff7e0ff */
[----:B------:R-:W-:Y:S02]  /*3e90*/  F2FP.F16.F32.PACK_AB R69, RZ, R69 ;  /* 0x00000045ff45723e */ /* 0x000fe400000000ff */
[----:B------:R-:W-:-:S05]  /*3ea0*/  IADD3.X R11, R15, UR38, RZ, P3, !PT ;  /* 0x000000260f0b7c10 */ /* 0x000fca0009ffe4ff */
[----:B------:R0:W-:Y:S01]  /*3eb0*/  @P1 STG.E.U16 desc[UR54][R10.64], R69 ;  /* 0x000000450a001986 */ /* 0x0001e2000c101536 */
[----:B------:R-:W-:Y:S05]  /*3ec0*/  @!P2 BRA `(.L_x_91) ;  /* 0x00000000000ca947 */ /* 0x000fea0003800000 */
[----:B0-----:R-:W-:-:S05]  /*3ed0*/  IADD3 R10, P1, R65, R12, RZ ;  /* 0x0000000c410a7210 */ /* 0x001fca0007f3e0ff */
[----:B------:R-:W-:-:S05]  /*3ee0*/  IMAD.X R11, R5, 0x1, R13, P1 ;  /* 0x00000001050b7824 */ /* 0x000fca00008e060d */
[----:B------:R0:W5:Y:S03]  /*3ef0*/  LDG.E.LTC128B.U16 R56, desc[UR54][R10.64] ;  /* 0x000000360a387981 */ /* 0x000166000c1e1520 */
.L_x_91:
[----:B------:R-:W-:Y:S05]  /*3f00*/  BSYNC B1 ;  /* 0x0000000000017941 */ /* 0x000fea0003800000 */
.L_x_90:
[----:B0----5:R-:W-:Y:S01]  /*3f10*/  HADD2.F32 R11, -RZ, R56.H0_H0 ;  /* 0x20000038ff0b7230 */ /* 0x021fe20000004100 */
[----:B------:R-:W-:Y:S01]  /*3f20*/  IADD3 R10, P3, R20, UR45, RZ ;  /* 0x0000002d140a7c10 */ /* 0x000fe2000ff7e0ff */
[----:B------:R-:W-:Y:S01]  /*3f30*/  BSSY B1, `(.L_x_92) ;  /* 0x000000b000017945 */ /* 0x000fe20003800000 */
[----:B------:R-:W-:Y:S02]  /*3f40*/  ISETP.GT.AND P1, PT, R4, 0x19, P0 ;  /* 0x000000190400780c */ /* 0x000fe40000724270 */
[----:B------:R-:W-:Y:S01]  /*3f50*/  FMUL R11, R11, R90 ;  /* 0x0000005a0b0b7220 */ /* 0x000fe20000400000 */
[----:B------:R-:W-:-:S03]  /*3f60*/  IADD3 R12, P0, R67, R12, RZ ;  /* 0x0000000c430c7210 */ /* 0x000fc60007f1e0ff */
[----:B------:R-:W-:Y:S02]  /*3f70*/  FFMA R11, R70, R23, R11 ;  /* 0x00000017460b7223 */ /* 0x000fe4000000000b */
[----:B------:R-:W-:-:S03]  /*3f80*/  IMAD.X R13, R5, 0x1, R13, P0 ;  /* 0x00000001050d7824 */ /* 0x000fc600000e060d */
[----:B------:R-:W-:Y:S02]  /*3f90*/  F2FP.F16.F32.PACK_AB R14, RZ, R11 ;  /* 0x0000000bff0e723e */ /* 0x000fe400000000ff */
[----:B------:R-:W-:-:S05]  /*3fa0*/  IADD3.X R11, R21, UR38, RZ, P3, !PT ;  /* 0x00000026150b7c10 */ /* 0x000fca0009ffe4ff */
[----:B------:R0:W-:Y:S01]  /*3fb0*/  @P2 STG.E.U16 desc[UR54][R10.64], R14 ;  /* 0x0000000e0a002986 */ /* 0x0001e2000c101536 */
[----:B------:R-:W-:Y:S05]  /*3fc0*/  @!P1 BRA `(.L_x_93) ;  /* 0x0000000000049947 */ /* 0x000fea0003800000 */
[----:B------:R0:W5:Y:S02]  /*3fd0*/  LDG.E.LTC128B.U16 R56, desc[UR54][R12.64] ;  /* 0x000000360c387981 */ /* 0x000164000c1e1520 */
.L_x_93:
[----:B------:R-:W-:Y:S05]  /*3fe0*/  BSYNC B1 ;  /* 0x0000000000017941 */ /* 0x000fea0003800000 */
.L_x_92:
[----:B0----5:R-:W-:Y:S01]  /*3ff0*/  HADD2.F32 R11, -RZ, R56.H0_H0 ;  /* 0x20000038ff0b7230 */ /* 0x021fe20000004100 */
        /* <DEDUP_REMOVED lines=14> */
.L_x_95:
[----:B------:R-:W-:Y:S05]  /*40e0*/  BSYNC B1 ;  /* 0x0000000000017941 */ /* 0x000fea0003800000 */
.L_x_94:
        /* <DEDUP_REMOVED lines=13> */
.L_x_97:
[----:B------:R-:W-:Y:S05]  /*41c0*/  BSYNC B1 ;  /* 0x0000000000017941 */ /* 0x000fea0003800000 */
.L_x_96:
        /* <DEDUP_REMOVED lines=15> */
.L_x_99:
[----:B------:R-:W-:Y:S05]  /*42c0*/  BSYNC B1 ;  /* 0x0000000000017941 */ /* 0x000fea0003800000 */
.L_x_98:
        /* <DEDUP_REMOVED lines=13> */
.L_x_101:
[----:B------:R-:W-:Y:S05]  /*43a0*/  BSYNC B1 ;  /* 0x0000000000017941 */ /* 0x000fea0003800000 */
.L_x_100:
        /* <DEDUP_REMOVED lines=13> */
.L_x_103:
[----:B------:R-:W-:Y:S05]  /*4480*/  BSYNC B1 ;  /* 0x0000000000017941 */ /* 0x000fea0003800000 */
.L_x_102:
        /* <DEDUP_REMOVED lines=13> */
.L_x_105:
[----:B------:R-:W-:Y:S05]  /*4560*/  BSYNC B1 ;  /* 0x0000000000017941 */ /* 0x000fea0003800000 */
.L_x_104:
        /* <DEDUP_REMOVED lines=13> */
.L_x_107:
[----:B------:R-:W-:Y:S05]  /*4640*/  BSYNC B1 ;  /* 0x0000000000017941 */ /* 0x000fea0003800000 */
.L_x_106:
        /* <DEDUP_REMOVED lines=13> */
.L_x_109:
[----:B------:R-:W-:Y:S05]  /*4720*/  BSYNC B1 ;  /* 0x0000000000017941 */ /* 0x000fea0003800000 */
.L_x_108:
        /* <DEDUP_REMOVED lines=13> */
.L_x_111:
[----:B------:R-:W-:Y:S05]  /*4800*/  BSYNC B1 ;  /* 0x0000000000017941 */ /* 0x000fea0003800000 */
.L_x_110:
        /* <DEDUP_REMOVED lines=13> */
.L_x_113:
[----:B------:R-:W-:Y:S05]  /*48e0*/  BSYNC B1 ;  /* 0x0000000000017941 */ /* 0x000fea0003800000 */
.L_x_112:
        /* <DEDUP_REMOVED lines=13> */
.L_x_115:
[----:B------:R-:W-:Y:S05]  /*49c0*/  BSYNC B1 ;  /* 0x0000000000017941 */ /* 0x000fea0003800000 */
.L_x_114:
        /* <DEDUP_REMOVED lines=13> */
.L_x_117:
[----:B------:R-:W-:Y:S05]  /*4aa0*/  BSYNC B1 ;  /* 0x0000000000017941 */ /* 0x000fea0003800000 */
.L_x_116:
        /* <DEDUP_REMOVED lines=13> */
.L_x_119:
[----:B------:R-:W-:Y:S05]  /*4b80*/  BSYNC B1 ;  /* 0x0000000000017941 */ /* 0x000fea0003800000 */
.L_x_118:
        /* <DEDUP_REMOVED lines=9> */
[----:B------:R-:W-:-:S03]  /*4c20*/  IADD3 R42, P3, R67, R72, RZ ;  /* 0x00000048432a7210 */ /* 0x000fc60007f7e0ff */
[----:B------:R0:W-:Y:S02]  /*4c30*/  @P2 STG.E.U16 desc[UR54][R40.64], R44 ;  /* 0x0000002c28002986 */ /* 0x0001e4000c101536 */
[----:B------:R-:W-:Y:S01]  /*4c40*/  IMAD.X R43, R73, 0x1, R5, P3 ;  /* 0x00000001492b7824 */ /* 0x000fe200018e0605 */
[----:B------:R-:W-:Y:S07]  /*4c50*/  @!P0 BRA `(.L_x_121) ;  /* 0x0000000000048947 */ /* 0x000fee0003800000 */
[----:B------:R0:W5:Y:S02]  /*4c60*/  LDG.E.LTC128B.U16 R56, desc[UR54][R42.64] ;  /* 0x000000362a387981 */ /* 0x000164000c1e1520 */
.L_x_121:
[----:B------:R-:W-:Y:S05]  /*4c70*/  BSYNC B1 ;  /* 0x0000000000017941 */ /* 0x000fea0003800000 */
.L_x_120:
        /* <DEDUP_REMOVED lines=13> */
.L_x_123:
[----:B------:R-:W-:Y:S05]  /*4d50*/  BSYNC B1 ;  /* 0x0000000000017941 */ /* 0x000fea0003800000 */
.L_x_122:
        /* <DEDUP_REMOVED lines=8> */
[----:B----4-:R-:W-:-:S03]  /*4de0*/  IADD3 R6, P0, R67, R6, RZ ;  /* 0x0000000643067210 */ /* 0x010fc60007f1e0ff */
[----:B------:R0:W-:Y:S02]  /*4df0*/  @P2 STG.E.U16 desc[UR54][R40.64], R42 ;  /* 0x0000002a28002986 */ /* 0x0001e4000c101536 */
[----:B------:R-:W-:Y:S01]  /*4e00*/  IMAD.X R7, R7, 0x1, R5, P0 ;  /* 0x0000000107077824 */ /* 0x000fe200000e0605 */
[----:B------:R-:W-:Y:S07]  /*4e10*/  @!P1 BRA `(.L_x_125) ;  /* 0x0000000000049947 */ /* 0x000fee0003800000 */
[----:B------:R4:W5:Y:S02]  /*4e20*/  LDG.E.LTC128B.U16 R56, desc[UR54][R6.64] ;  /* 0x0000003606387981 */ /* 0x000964000c1e1520 */
.L_x_125:
[----:B------:R-:W-:Y:S05]  /*4e30*/  BSYNC B1 ;  /* 0x0000000000017941 */ /* 0x000fea0003800000 */
.L_x_124:
[----:B----45:R-:W-:Y:S01]  /*4e40*/  HADD2.F32 R7, -RZ, R56.H0_H0 ;  /* 0x20000038ff077230 */ /* 0x030fe20000004100 */
[----:B------:R-:W-:Y:S01]  /*4e50*/  ISETP.GT.AND P0, PT, R3, 0x180, PT ;  /* 0x000001800300780c */ /* 0x000fe20003f04270 */
[----:B------:R-:W-:Y:S03]  /*4e60*/  BSSY B1, `(.L_x_126) ;  /* 0x000000c000017945 */ /* 0x000fe60003800000 */
[----:B------:R-:W-:Y:S01]  /*4e70*/  FMUL R6, R7, R90 ;  /* 0x0000005a07067220 */ /* 0x000fe20000400000 */
[----:B------:R-:W-:-:S03]  /*4e80*/  ISETP.GT.AND P2, PT, R4, RZ, P0 ;  /* 0x000000ff0400720c */ /* 0x000fc60000744270 */
[----:B------:R-:W-:Y:S01]  /*4e90*/  FFMA R55, R55, R23, R6 ;  /* 0x0000001737377223 */ /* 0x000fe20000000006 */
[----:B------:R-:W-:-:S04]  /*4ea0*/  IADD3 R6, P3, R8, UR46, RZ ;  /* 0x0000002e08067c10 */ /* 0x000fc8000ff7e0ff */
[----:B------:R-:W-:Y:S02]  /*4eb0*/  F2FP.F16.F32.PACK_AB R55, RZ, R55 ;  /* 0x00000037ff37723e */ /* 0x000fe400000000ff */
[----:B------:R-:W-:-:S05]  /*4ec0*/  IADD3.X R7, R9, UR38, RZ, P3, !PT ;  /* 0x0000002609077c10 */ /* 0x000fca0009ffe4ff */
[----:B------:R4:W-:Y:S01]  /*4ed0*/  @P1 STG.E.U16 desc[UR54][R6.64], R55 ;  /* 0x0000003706001986 */ /* 0x0009e2000c101536 */
[----:B------:R-:W-:Y:S05]  /*4ee0*/  @!P2 BRA `(.L_x_127) ;  /* 0x00000000000ca947 */ /* 0x000fea0003800000 */
[----:B----4-:R-:W-:-:S05]  /*4ef0*/  IADD3 R6, P1, R10, R77, RZ ;  /* 0x0000004d0a067210 */ /* 0x010fca0007f3e0ff */
[----:B------:R-:W-:-:S05]  /*4f00*/  IMAD.X R7, R11, 0x1, R5, P1 ;  /* 0x000000010b077824 */ /* 0x000fca00008e0605 */
[----:B------:R4:W5:Y:S03]  /*4f10*/  LDG.E.LTC128B.U16 R56, desc[UR54][R6.64] ;  /* 0x0000003606387981 */ /* 0x000966000c1e1520 */
.L_x_127:
[----:B------:R-:W-:Y:S05]  /*4f20*/  BSYNC B1 ;  /* 0x0000000000017941 */ /* 0x000fea0003800000 */
.L_x_126:
[----:B----45:R-:W-:Y:S01]  /*4f30*/  HADD2.F32 R7, -RZ, R56.H0_H0 ;  /* 0x20000038ff077230 */ /* 0x030fe20000004100 */
        /* <DEDUP_REMOVED lines=9> */
[----:B----4-:R-:W-:-:S05]  /*4fd0*/  IADD3 R6, P1, R10, R79, RZ ;  /* 0x0000004f0a067210 */ /* 0x010fca0007f3e0ff */
[----:B------:R-:W-:-:S05]  /*4fe0*/  IMAD.X R7, R11, 0x1, R5, P1 ;  /* 0x000000010b077824 */ /* 0x000fca00008e0605 */
[----:B------:R4:W5:Y:S03]  /*4ff0*/  LDG.E.LTC128B.U16 R56, desc[UR54][R6.64] ;  /* 0x0000003606387981 */ /* 0x000966000c1e1520 */
.L_x_129:
[----:B------:R-:W-:Y:S05]  /*5000*/  BSYNC B1 ;  /* 0x0000000000017941 */ /* 0x000fea0003800000 */
.L_x_128:
        /* <DEDUP_REMOVED lines=14> */
.L_x_131:
[----:B------:R-:W-:Y:S05]  /*50f0*/  BSYNC B1 ;  /* 0x0000000000017941 */ /* 0x000fea0003800000 */
.L_x_130:
[----:B-----5:R-:W-:Y:S01]  /*5100*/  HADD2.F32 R3, -RZ, R56.H0_H0 ;  /* 0x20000038ff037230 */ /* 0x020fe20000004100 */
[----:B----4-:R-:W-:Y:S01]  /*5110*/  IADD3 R6, P4, R20, UR39, RZ ;  /* 0x0000002714067c10 */ /* 0x010fe2000ff9e0ff */
[----:B------:R-:W-:Y:S01]  /*5120*/  BSSY B1, `(.L_x_132) ;  /* 0x000000b000017945 */ /* 0x000fe20003800000 */
[----:B------:R-:W-:Y:S02]  /*5130*/  ISETP.GT.AND P3, PT, R4, 0x1, P1 ;  /* 0x000000010400780c */ /* 0x000fe40000f64270 */
[----:B------:R-:W-:Y:S01]  /*5140*/  FMUL R3, R3, R90 ;  /* 0x0000005a03037220 */ /* 0x000fe20000400000 */
[----:B------:R-:W-:-:S03]  /*5150*/  IADD3.X R7, R21, UR38, RZ, P4, !PT ;  /* 0x0000002615077c10 */ /* 0x000fc6000a7fe4ff */
[----:B------:R-:W-:-:S05]  /*5160*/  FFMA R3, R26, R23, R3 ;  /* 0x000000171a037223 */ /* 0x000fca0000000003 */
[----:B------:R-:W-:-:S05]  /*5170*/  F2FP.F16.F32.PACK_AB R3, RZ, R3 ;  /* 0x00000003ff03723e */ /* 0x000fca00000000ff */
[----:B------:R4:W-:Y:S01]  /*5180*/  @P2 STG.E.U16 desc[UR54][R6.64], R3 ;  /* 0x0000000306002986 */ /* 0x0009e2000c101536 */
[----:B------:R-:W-:Y:S05]  /*5190*/  @!P3 BRA `(.L_x_133) ;  /* 0x00000000000cb947 */ /* 0x000fea0003800000 */
[----:B----4-:R-:W-:-:S05]  /*51a0*/  IADD3 R6, P2, R14, R79, RZ ;  /* 0x0000004f0e067210 */ /* 0x010fca0007f5e0ff */
[----:B------:R-:W-:-:S05]  /*51b0*/  IMAD.X R7, R15, 0x1, R5, P2 ;  /* 0x000000010f077824 */ /* 0x000fca00010e0605 */
[----:B------:R4:W5:Y:S03]  /*51c0*/  LDG.E.LTC128B.U16 R56, desc[UR54][R6.64] ;  /* 0x0000003606387981 */ /* 0x000966000c1e1520 */
.L_x_133:
[----:B------:R-:W-:Y:S05]  /*51d0*/  BSYNC B1 ;  /* 0x0000000000017941 */ /* 0x000fea0003800000 */
.L_x_132:
[----:B----45:R-:W-:Y:S01]  /*51e0*/  HADD2.F32 R3, -RZ, R56.H0_H0 ;  /* 0x20000038ff037230 */ /* 0x030fe20000004100 */
        /* <DEDUP_REMOVED lines=12> */
.L_x_135:
[----:B------:R-:W-:Y:S05]  /*52b0*/  BSYNC B1 ;  /* 0x0000000000017941 */ /* 0x000fea0003800000 */
.L_x_134:
        /* <DEDUP_REMOVED lines=13> */
.L_x_137:
[----:B------:R-:W-:Y:S05]  /*5390*/  BSYNC B1 ;  /* 0x0000000000017941 */ /* 0x000fea0003800000 */
.L_x_136:
        /* <DEDUP_REMOVED lines=13> */
.L_x_139:
[----:B------:R-:W-:Y:S05]  /*5470*/  BSYNC B1 ;  /* 0x0000000000017941 */ /* 0x000fea0003800000 */
.L_x_138:
        /* <DEDUP_REMOVED lines=13> */
.L_x_141:
[----:B------:R-:W-:Y:S05]  /*5550*/  BSYNC B1 ;  /* 0x0000000000017941 */ /* 0x000fea0003800000 */
.L_x_140:
        /* <DEDUP_REMOVED lines=13> */
.L_x_143:
[----:B------:R-:W-:Y:S05]  /*5630*/  BSYNC B1 ;  /* 0x0000000000017941 */ /* 0x000fea0003800000 */
.L_x_142:
        /* <DEDUP_REMOVED lines=13> */
.L_x_145:
[----:B------:R-:W-:Y:S05]  /*5710*/  BSYNC B1 ;  /* 0x0000000000017941 */ /* 0x000fea0003800000 */
.L_x_144:
        /* <DEDUP_REMOVED lines=13> */
.L_x_147:
[----:B------:R-:W-:Y:S05]  /*57f0*/  BSYNC B1 ;  /* 0x0000000000017941 */ /* 0x000fea0003800000 */
.L_x_146:
        /* <DEDUP_REMOVED lines=13> */
.L_x_149:
[----:B------:R-:W-:Y:S05]  /*58d0*/  BSYNC B1 ;  /* 0x0000000000017941 */ /* 0x000fea0003800000 */
.L_x_148:
        /* <DEDUP_REMOVED lines=13> */
.L_x_151:
[----:B------:R-:W-:Y:S05]  /*59b0*/  BSYNC B1 ;  /* 0x0000000000017941 */ /* 0x000fea0003800000 */
.L_x_150:
[----:B-----5:R-:W-:Y:S01]  /*59c0*/  HADD2.F32 R3, -RZ, R56.H0_H0 ;  /* 0x20000038ff037230 */ /* 0x020fe20000004100 */
[----:B----4-:R-:W-:Y:S01]  /*59d0*/  IADD3 R6, P3, R12, UR45, RZ ;  /* 0x0000002d0c067c10 */ /* 0x010fe2000ff7e0ff */
[----:B------:R-:W-:Y:S01]  /*59e0*/  BSSY B1, `(.L_x_152) ;  /* 0x000000b000017945 */ /* 0x000fe20003800000 */
[----:B------:R-:W-:Y:S02]  /*59f0*/  ISETP.GT.AND P0, PT, R4, 0x19, P0 ;  /* 0x000000190400780c */ /* 0x000fe40000704270 */
[----:B------:R-:W-:Y:S01]  /*5a00*/  FMUL R3, R3, R90 ;  /* 0x0000005a03037220 */ /* 0x000fe20000400000 */
[----:B------:R-:W-:Y:S02]  /*5a10*/  IADD3.X R7, R13, UR38, RZ, P3, !PT ;  /* 0x000000260d077c10 */ /* 0x000fe40009ffe4ff */
[----:B------:R-:W-:Y:S01]  /*5a20*/  IADD3 R8, P3, R10, R67, RZ ;  /* 0x000000430a087210 */ /* 0x000fe20007f7e0ff */
[----:B------:R-:W-:-:S04]  /*5a30*/  FFMA R3, R36, R23, R3 ;  /* 0x0000001724037223 */ /* 0x000fc80000000003 */
[----:B------:R-:W-:Y:S01]  /*5a40*/  IMAD.X R9, R11, 0x1, R5, P3 ;  /* 0x000000010b097824 */ /* 0x000fe200018e0605 */
[----:B------:R-:W-:-:S05]  /*5a50*/  F2FP.F16.F32.PACK_AB R3, RZ, R3 ;  /* 0x00000003ff03723e */ /* 0x000fca00000000ff */
[----:B------:R4:W-:Y:S01]  /*5a60*/  @P2 STG.E.U16 desc[UR54][R6.64], R3 ;  /* 0x0000000306002986 */ /* 0x0009e2000c101536 */
[----:B------:R-:W-:Y:S05]  /*5a70*/  @!P0 BRA `(.L_x_153) ;  /* 0x0000000000048947 */ /* 0x000fea0003800000 */
[----:B------:R0:W5:Y:S02]  /*5a80*/  LDG.E.LTC128B.U16 R56, desc[UR54][R8.64] ;  /* 0x0000003608387981 */ /* 0x000164000c1e1520 */
.L_x_153:
[----:B------:R-:W-:Y:S05]  /*5a90*/  BSYNC B1 ;  /* 0x0000000000017941 */ /* 0x000fea0003800000 */
.L_x_152:
        /* <DEDUP_REMOVED lines=13> */
.L_x_155:
[----:B------:R-:W-:Y:S05]  /*5b70*/  BSYNC B1 ;  /* 0x0000000000017941 */ /* 0x000fea0003800000 */
.L_x_154:
        /* <DEDUP_REMOVED lines=13> */
.L_x_157:
[----:B------:R-:W-:Y:S05]  /*5c50*/  BSYNC B1 ;  /* 0x0000000000017941 */ /* 0x000fea0003800000 */
.L_x_156:
[----:B------:R-:W-:Y:S05]  /*5c60*/  @!P1 BRA `(.L_x_158) ;  /* 0x00000018003c9947 */ /* 0x000fea0003800000 */
[----:B----45:R-:W-:-:S05]  /*5c70*/  HADD2.F32 R3, -RZ, R56.H0_H0 ;  /* 0x20000038ff037230 */ /* 0x030fca0000004100 */
[----:B0-----:R-:W-:-:S04]  /*5c80*/  FMUL R4, R3, R90 ;  /* 0x0000005a03047220 */ /* 0x001fc80000400000 */
[----:B------:R-:W-:Y:S01]  /*5c90*/  FFMA R39, R39, R23, R4 ;  /* 0x0000001727277223 */ /* 0x000fe20000000004 */
[----:B------:R-:W-:-:S04]  /*5ca0*/  IADD3 R4, P0, R20, UR46, RZ ;  /* 0x0000002e14047c10 */ /* 0x000fc8000ff1e0ff */
[----:B------:R-:W-:Y:S02]  /*5cb0*/  F2FP.F16.F32.PACK_AB R39, RZ, R39 ;  /* 0x00000027ff27723e */ /* 0x000fe400000000ff */
[----:B------:R-:W-:-:S05]  /*5cc0*/  IADD3.X R5, R21, UR38, RZ, P0, !PT ;  /* 0x0000002615057c10 */ /* 0x000fca00087fe4ff */
[----:B------:R0:W-:Y:S01]  /*5cd0*/  STG.E.U16 desc[UR54][R4.64], R39 ;  /* 0x0000002704007986 */ /* 0x0001e2000c101536 */
[----:B------:R-:W-:Y:S05]  /*5ce0*/  BRA `(.L_x_158) ;  /* 0x00000018001c7947 */ /* 0x000fea0003800000 */
.L_x_33:
[----:B------:R-:W-:Y:S01]  /*5cf0*/  ULDC.64 UR4, c[0x0][0x5c0] ;  /* 0x0001700000047ab9 */ /* 0x000fe20000000a00 */
[-C--:B------:R-:W-:Y:S01]  /*5d00*/  FMUL R72, R72, R23.reuse ;  /* 0x0000001748487220 */ /* 0x080fe20000400000 */
[----:B------:R-:W-:Y:S01]  /*5d10*/  LEA R10, P0, R98, UR4, 0x1 ;  /* 0x00000004620a7c11 */ /* 0x000fe2000f8008ff */
[-C--:B------:R-:W-:Y:S01]  /*5d20*/  FMUL R73, R73, R23.reuse ;  /* 0x0000001749497220 */ /* 0x080fe20000400000 */
[----:B------:R-:W-:Y:S01]  /*5d30*/  ISETP.GT.AND P4, PT, R4, 0x1, P1 ;  /* 0x000000010400780c */ /* 0x000fe20000f84270 */
[-C--:B------:R-:W-:Y:S01]  /*5d40*/  FMUL R74, R74, R23.reuse ;  /* 0x000000174a4a7220 */ /* 0x080fe20000400000 */
[----:B------:R-:W-:Y:S01]  /*5d50*/  LEA.HI.X R11, R98, UR5, R103, 0x1, P0 ;  /* 0x00000005620b7c11 */ /* 0x000fe200080f0c67 */
[-C--:B------:R-:W-:Y:S01]  /*5d60*/  FMUL R75, R75, R23.reuse ;  /* 0x000000174b4b7220 */ /* 0x080fe20000400000 */
[----:B------:R-:W-:Y:S01]  /*5d70*/  F2FP.F16.F32.PACK_AB R72, RZ, R72 ;  /* 0x00000048ff48723e */ /* 0x000fe200000000ff */
[-C--:B------:R-:W-:Y:S01]  /*5d80*/  FMUL R76, R76, R23.reuse ;  /* 0x000000174c4c7220 */ /* 0x080fe20000400000 */
[----:B------:R-:W-:Y:S01]  /*5d90*/  ISETP.GT.AND P0, PT, R3, 0x8, PT ;  /* 0x000000080300780c */ /* 0x000fe20003f04270 */
[-C--:B------:R-:W-:Y:S01]  /*5da0*/  FMUL R77, R77, R23.reuse ;  /* 0x000000174d4d7220 */ /* 0x080fe20000400000 */
[----:B------:R-:W-:Y:S01]  /*5db0*/  LEA R12, P5, R6, R10, 0x4 ;  /* 0x0000000a060c7211 */ /* 0x000fe200078a20ff */
[----:B------:R-:W-:Y:S01]  /*5dc0*/  @P3 STG.E.U16 desc[UR54][R10.64], R72 ;  /* 0x000000480a003986 */ /* 0x000fe2000c101536 */
[----:B------:R-:W-:Y:S01]  /*5dd0*/  ISETP.GT.AND P3, PT, R4, 0x1, P0 ;  /* 0x000000010400780c */ /* 0x000fe20000764270 */
[-C--:B------:R-:W-:Y:S01]  /*5de0*/  FMUL R78, R78, R23.reuse ;  /* 0x000000174e4e7220 */ /* 0x080fe20000400000 */
[----:B------:R-:W-:Y:S01]  /*5df0*/  ISETP.GT.AND P2, PT, R4, RZ, P0 ;  /* 0x000000ff0400720c */ /* 0x000fe20000744270 */
[----:B------:R-:W-:Y:S01]  /*5e00*/  FMUL R79, R79, R23 ;  /* 0x000000174f4f7220 */ /* 0x000fe20000400000 */
[----:B------:R-:W-:Y:S01]  /*5e10*/  LEA.HI.X R13, R6, R11, R7, 0x4, P5 ;  /* 0x0000000b060d7211 */ /* 0x000fe200028f2407 */
[----:B------:R-:W-:Y:S01]  /*5e20*/  @P4 IMAD.MOV.U32 R6, RZ, RZ, R10 ;  /* 0x000000ffff064224 */ /* 0x000fe200078e000a */
[----:B------:R-:W-:Y:S01]  /*5e30*/  F2FP.F16.F32.PACK_AB R73, RZ, R73 ;  /* 0x00000049ff49723e */ /* 0x000fe200000000ff */
[----:B------:R-:W-:Y:S01]  /*5e40*/  @P4 IMAD.MOV.U32 R7, RZ, RZ, R11 ;  /* 0x000000ffff074224 */ /* 0x000fe200078e000b */
[----:B------:R-:W-:Y:S01]  /*5e50*/  ISETP.GT.AND P5, PT, R4, 0x8, P1 ;  /* 0x000000080400780c */ /* 0x000fe20000fa4270 */
[-C--:B------:R-:W-:Y:S01]  /*5e60*/  FMUL R80, R80, R23.reuse ;  /* 0x0000001750507220 */ /* 0x080fe20000400000 */
[----:B------:R-:W-:Y:S01]  /*5e70*/  F2FP.F16.F32.PACK_AB R74, RZ, R74 ;  /* 0x0000004aff4a723e */ /* 0x000fe200000000ff */
[-C--:B------:R-:W-:Y:S01]  /*5e80*/  FMUL R81, R81, R23.reuse ;  /* 0x0000001751517220 */ /* 0x080fe20000400000 */
[----:B------:R0:W-:Y:S01]  /*5e90*/  @P4 STG.E.U16 desc[UR54][R6.64+0x2], R73 ;  /* 0x0000024906004986 */ /* 0x0001e2000c101536 */
[----:B------:R-:W-:Y:S01]  /*5ea0*/  ISETP.GT.AND P4, PT, R4, 0x9, P1 ;  /* 0x000000090400780c */ /* 0x000fe20000f84270 */
[----:B------:R-:W-:Y:S01]  /*5eb0*/  FMUL R82, R82, R23 ;  /* 0x0000001752527220 */ /* 0x000fe20000400000 */
[----:B------:R-:W-:Y:S01]  /*5ec0*/  F2FP.F16.F32.PACK_AB R75, RZ, R75 ;  /* 0x0000004bff4b723e */ /* 0x000fe200000000ff */
[----:B------:R-:W-:Y:S01]  /*5ed0*/  @P2 STG.E.U16 desc[UR54][R12.64], R74 ;  /* 0x0000004a0c002986 */ /* 0x000fe2000c101536 */
[----:B------:R-:W-:Y:S01]  /*5ee0*/  ISETP.GT.AND P2, PT, R4, 0x8, P0 ;  /* 0x000000080400780c */ /* 0x000fe20000744270 */
[-C--:B------:R-:W-:Y:S01]  /*5ef0*/  FMUL R83, R83, R23.reuse ;  /* 0x0000001753537220 */ /* 0x080fe20000400000 */
[----:B------:R-:W-:Y:S01]  /*5f00*/  F2FP.F16.F32.PACK_AB R76, RZ, R76 ;  /* 0x0000004cff4c723e */ /* 0x000fe200000000ff */
[----:B------:R-:W-:Y:S01]  /*5f10*/  FMUL R84, R84, R23 ;  /* 0x0000001754547220 */ /* 0x000fe20000400000 */
[----:B------:R-:W-:Y:S01]  /*5f20*/  F2FP.F16.F32.PACK_AB R77, RZ, R77 ;  /* 0x0000004dff4d723e */ /* 0x000fe200000000ff */
[----:B------:R-:W-:Y:S01]  /*5f30*/  FMUL R85, R85, R23 ;  /* 0x0000001755557220 */ /* 0x000fe20000400000 */
[----:B------:R-:W-:Y:S01]  /*5f40*/  F2FP.F16.F32.PACK_AB R78, RZ, R78 ;  /* 0x0000004eff4e723e */ /* 0x000fe200000000ff */
[----:B0-----:R-:W-:Y:S01]  /*5f50*/  @P3 IMAD.MOV.U32 R6, RZ, RZ, R12 ;  /* 0x000000ffff063224 */ /* 0x001fe200078e000c */
[----:B------:R-:W-:Y:S01]  /*5f60*/  F2FP.F16.F32.PACK_AB R79, RZ, R79 ;  /* 0x0000004fff4f723e */ /* 0x000fe200000000ff */
[----:B------:R-:W-:Y:S01]  /*5f70*/  @P3 IMAD.MOV.U32 R7, RZ, RZ, R13 ;  /* 0x000000ffff073224 */ /* 0x000fe200078e000d */
[----:B------:R-:W-:Y:S01]  /*5f80*/  F2FP.F16.F32.PACK_AB R80, RZ, R80 ;  /* 0x00000050ff50723e */ /* 0x000fe200000000ff */
[----:B------:R-:W-:Y:S01]  /*5f90*/  FMUL R86, R86, R23 ;  /* 0x0000001756567220 */ /* 0x000fe20000400000 */
[----:B------:R-:W-:Y:S01]  /*5fa0*/  F2FP.F16.F32.PACK_AB R81, RZ, R81 ;  /* 0x00000051ff51723e */ /* 0x000fe200000000ff */
[-C--:B------:R-:W-:Y:S01]  /*5fb0*/  FMUL R87, R87, R23.reuse ;  /* 0x0000001757577220 */ /* 0x080fe20000400000 */
[----:B------:R0:W-:Y:S01]  /*5fc0*/  @P3 STG.E.U16 desc[UR54][R6.64+0x2], R75 ;  /* 0x0000024b06003986 */ /* 0x0001e2000c101536 */
[----:B------:R-:W-:Y:S01]  /*5fd0*/  ISETP.GT.AND P3, PT, R4, 0x9, P0 ;  /* 0x000000090400780c */ /* 0x000fe20000764270 */
[-C--:B------:R-:W-:Y:S01]  /*5fe0*/  FMUL R56, R56, R23.reuse ;  /* 0x0000001738387220 */ /* 0x080fe20000400000 */
[----:B------:R-:W-:Y:S01]  /*5ff0*/  F2FP.F16.F32.PACK_AB R82, RZ, R82 ;  /* 0x00000052ff52723e */ /* 0x000fe200000000ff */
[----:B------:R-:W-:Y:S01]  /*6000*/  FMUL R57, R57, R23 ;  /* 0x0000001739397220 */ /* 0x000fe20000400000 */
[----:B------:R-:W-:Y:S01]  /*6010*/  F2FP.F16.F32.PACK_AB R83, RZ, R83 ;  /* 0x00000053ff53723e */ /* 0x000fe200000000ff */
[-C--:B------:R-:W-:Y:S01]  /*6020*/  FMUL R58, R58, R23.reuse ;  /* 0x000000173a3a7220 */ /* 0x080fe20000400000 */
[----:B------:R-:W-:Y:S01]  /*6030*/  F2FP.F16.F32.PACK_AB R84, RZ, R84 ;  /* 0x00000054ff54723e */ /* 0x000fe200000000ff */
[----:B------:R-:W-:Y:S01]  /*6040*/  FMUL R59, R59, R23 ;  /* 0x000000173b3b7220 */ /* 0x000fe20000400000 */
[----:B------:R-:W-:Y:S01]  /*6050*/  F2FP.F16.F32.PACK_AB R85, RZ, R85 ;  /* 0x00000055ff55723e */ /* 0x000fe200000000ff */
[----:B------:R-:W-:Y:S01]  /*6060*/  FMUL R60, R60, R23 ;  /* 0x000000173c3c7220 */ /* 0x000fe20000400000 */
[----:B------:R-:W-:Y:S01]  /*6070*/  F2FP.F16.F32.PACK_AB R86, RZ, R86 ;  /* 0x00000056ff56723e */ /* 0x000fe200000000ff */
[--C-:B0-----:R-:W-:Y:S01]  /*6080*/  @P5 IMAD.MOV.U32 R6, RZ, RZ, R10.reuse ;  /* 0x000000ffff065224 */ /* 0x101fe200078e000a */
        /* <DEDUP_REMOVED lines=13> */
[----:B------:R-:W-:Y:S01]  /*6160*/  PRMT R5, R58, 0x7610, R5 ;  /* 0x000076103a057816 */ /* 0x000fe20000000005 */
[-C--:B------:R-:W-:Y:S01]  /*6170*/  FMUL R66, R66, R23.reuse ;  /* 0x0000001742427220 */ /* 0x080fe20000400000 */
[----:B------:R-:W-:Y:S01]  /*6180*/  F2FP.F16.F32.PACK_AB R60, RZ, R60 ;  /* 0x0000003cff3c723e */ /* 0x000fe200000000ff */
[----:B------:R-:W-:Y:S01]  /*6190*/  FMUL R67, R67, R23 ;  /* 0x0000001743437220 */ /* 0x000fe20000400000 */
[----:B------:R-:W-:Y:S01]  /*61a0*/  F2FP.F16.F32.PACK_AB R61, RZ, R61 ;  /* 0x0000003dff3d723e */ /* 0x000fe200000000ff */
[----:B0-----:R-:W-:Y:S01]  /*61b0*/  @P4 IMAD.MOV.U32 R6, RZ, RZ, R10 ;  /* 0x000000ffff064224 */ /* 0x001fe200078e000a */
[----:B------:R-:W-:Y:S01]  /*61c0*/  F2FP.F16.F32.PACK_AB R62, RZ, R62 ;  /* 0x0000003eff3e723e */ /* 0x000fe200000000ff */
[----:B------:R-:W-:Y:S01]  /*61d0*/  @P4 IMAD.MOV.U32 R7, RZ, RZ, R11 ;  /* 0x000000ffff074224 */ /* 0x000fe200078e000b */
[----:B------:R-:W-:Y:S01]  /*61e0*/  F2FP.F16.F32.PACK_AB R63, RZ, R63 ;  /* 0x0000003fff3f723e */ /* 0x000fe200000000ff */
[-C--:B------:R-:W-:Y:S01]  /*61f0*/  FMUL R68, R68, R23.reuse ;  /* 0x0000001744447220 */ /* 0x080fe20000400000 */
[----:B------:R-:W-:Y:S01]  /*6200*/  F2FP.F16.F32.PACK_AB R64, RZ, R64 ;  /* 0x00000040ff40723e */ /* 0x000fe200000000ff */
[-C--:B------:R-:W-:Y:S01]  /*6210*/  FMUL R69, R69, R23.reuse ;  /* 0x0000001745457220 */ /* 0x080fe20000400000 */
[----:B------:R0:W-:Y:S01]  /*6220*/  @P4 STG.E.U16 desc[UR54][R6.64+0x12], R77 ;  /* 0x0000124d06004986 */ /* 0x0001e2000c101536 */
[----:B------:R-:W-:Y:S01]  /*6230*/  ISETP.GT.AND P4, PT, R4, 0x11, P1 ;  /* 0x000000110400780c */ /* 0x000fe20000f84270 */
[----:B------:R-:W-:Y:S01]  /*6240*/  FMUL R70, R70, R23 ;  /* 0x0000001746467220 */ /* 0x000fe20000400000 */
[----:B------:R-:W-:Y:S01]  /*6250*/  F2FP.F16.F32.PACK_AB R65, RZ, R65 ;  /* 0x00000041ff41723e */ /* 0x000fe200000000ff */
        /* <DEDUP_REMOVED lines=8> */
[--C-:B0-----:R-:W-:Y:S01]  /*62e0*/  @P2 IMAD.MOV.U32 R6, RZ, RZ, R12.reuse ;  /* 0x000000ffff062224 */ /* 0x101fe200078e000c */
[----:B------:R-:W-:Y:S01]  /*62f0*/  F2FP.F16.F32.PACK_AB R70, RZ, R70 ;  /* 0x00000046ff46723e */ /* 0x000fe200000000ff */
[--C-:B------:R-:W-:Y:S01]  /*6300*/  @P2 IMAD.MOV.U32 R7, RZ, RZ, R13.reuse ;  /* 0x000000ffff072224 */ /* 0x100fe200078e000d */
        /* <DEDUP_REMOVED lines=37> */
[----:B------:R-:W-:-:S02]  /*6560*/  @P5 IMAD.MOV.U32 R7, RZ, RZ, R11 ;  /* 0x000000ffff075224 */ /* 0x000fc400078e000b */
[-C--:B------:R-:W-:Y:S01]  /*6570*/  FMUL R25, R25, R23.reuse ;  /* 0x0000001719197220 */ /* 0x080fe20000400000 */
[----:B------:R-:W-:Y:S01]  /*6580*/  F2FP.F16.F32.PACK_AB R24, RZ, R24 ;  /* 0x00000018ff18723e */ /* 0x000fe200000000ff */
[----:B------:R-:W-:Y:S01]  /*6590*/  FMUL R26, R26, R23 ;  /* 0x000000171a1a7220 */ /* 0x000fe20000400000 */
[----:B------:R-:W-:Y:S01]  /*65a0*/  F2FP.F16.F32.PACK_AB R55, RZ, R55 ;  /* 0x00000037ff37723e */ /* 0x000fe200000000ff */
[----:B------:R0:W-:Y:S01]  /*65b0*/  @P5 STG.E.U16 desc[UR54][R6.64+0x20], R80 ;  /* 0x0000205006005986 */ /* 0x0001e2000c101536 */
[----:B------:R-:W-:Y:S01]  /*65c0*/  IADD3 R14, P5, R10, UR40, RZ ;  /* 0x000000280a0e7c10 */ /* 0x000fe2000ffbe0ff */
[----:B------:R-:W-:Y:S01]  /*65d0*/  FMUL R27, R27, R23 ;  /* 0x000000171b1b7220 */ /* 0x000fe20000400000 */
[----:B------:R-:W-:Y:S01]  /*65e0*/  F2FP.F16.F32.PACK_AB R25, RZ, R25 ;  /* 0x00000019ff19723e */ /* 0x000fe200000000ff */
[-C--:B------:R-:W-:Y:S01]  /*65f0*/  FMUL R28, R28, R23.reuse ;  /* 0x000000171c1c7220 */ /* 0x080fe20000400000 */
[----:B------:R-:W-:Y:S01]  /*6600*/  IADD3.X R15, R11, UR38, RZ, P5, !PT ;  /* 0x000000260b0f7c10 */ /* 0x000fe2000affe4ff */
        /* <DEDUP_REMOVED lines=28> */
[----:B------:R-:W-:Y:S01]  /*67d0*/  FMUL R39, R39, R23 ;  /* 0x0000001727277220 */ /* 0x000fe20000400000 */
[----:B------:R-:W-:Y:S01]  /*67e0*/  @P1 IMAD.MOV.U32 R8, RZ, RZ, R10 ;  /* 0x000000ffff081224 */ /* 0x000fe200078e000a */
[----:B------:R-:W-:Y:S01]  /*67f0*/  F2FP.F16.F32.PACK_AB R37, RZ, R37 ;  /* 0x00000025ff25723e */ /* 0x000fe200000000ff */
[----:B------:R-:W-:Y:S01]  /*6800*/  @P1 IMAD.MOV.U32 R9, RZ, RZ, R11 ;  /* 0x000000ffff091224 */ /* 0x000fe200078e000b */
[----:B------:R0:W-:Y:S01]  /*6810*/  @P2 STG.E.U16 desc[UR54][R6.64+0x20], R82 ;  /* 0x0000205206002986 */ /* 0x0001e2000c101536 */
[C---:B------:R-:W-:Y:S02]  /*6820*/  ISETP.GT.AND P2, PT, R4.reuse, 0x18, P0 ;  /* 0x000000180400780c */ /* 0x040fe40000744270 */
[----:B------:R-:W-:Y:S02]  /*6830*/  ISETP.GT.AND P0, PT, R4, 0x19, P0 ;  /* 0x000000190400780c */ /* 0x000fe40000704270 */
[----:B------:R-:W-:Y:S02]  /*6840*/  F2FP.F16.F32.PACK_AB R38, RZ, R38 ;  /* 0x00000026ff26723e */ /* 0x000fe400000000ff */
[----:B------:R-:W-:Y:S01]  /*6850*/  F2FP.F16.F32.PACK_AB R39, RZ, R39 ;  /* 0x00000027ff27723e */ /* 0x000fe200000000ff */
[----:B0-----:R-:W-:-:S02]  /*6860*/  @P3 IMAD.MOV.U32 R6, RZ, RZ, R12 ;  /* 0x000000ffff063224 */ /* 0x001fc400078e000c */
[----:B------:R-:W-:-:S05]  /*6870*/  @P3 IMAD.MOV.U32 R7, RZ, RZ, R13 ;  /* 0x000000ffff073224 */ /* 0x000fca00078e000d */
[----:B------:R0:W-:Y:S02]  /*6880*/  @P3 STG.E.U16 desc[UR54][R6.64+0x22], R83 ;  /* 0x0000225306003986 */ /* 0x0001e4000c101536 */
[----:B0-----:R-:W-:Y:S02]  /*6890*/  @P4 IMAD.MOV.U32 R6, RZ, RZ, R10 ;  /* 0x000000ffff064224 */ /* 0x001fe400078e000a */
[----:B------:R-:W-:-:S05]  /*68a0*/  @P4 IMAD.MOV.U32 R7, RZ, RZ, R11 ;  /* 0x000000ffff074224 */ /* 0x000fca00078e000b */
[----:B------:R0:W-:Y:S04]  /*68b0*/  @P4 STG.E.U16 desc[UR54][R6.64+0x30], R84 ;  /* 0x0000305406004986 */ /* 0x0001e8000c101536 */
[----:B------:R1:W-:Y:S01]  /*68c0*/  @P1 STG.E.U16 desc[UR54][R8.64+0x32], R85 ;  /* 0x0000325508001986 */ /* 0x0003e2000c101536 */
[----:B------:R-:W-:-:S04]  /*68d0*/  ISETP.GT.AND P1, PT, R3, 0x80, PT ;  /* 0x000000800300780c */ /* 0x000fc80003f24270 */
[----:B------:R-:W-:Y:S02]  /*68e0*/  ISETP.GT.AND P3, PT, R4, RZ, P1 ;  /* 0x000000ff0400720c */ /* 0x000fe40000f64270 */
[----:B0-----:R-:W-:Y:S01]  /*68f0*/  IADD3 R6, P4, R10, UR39, RZ ;  /* 0x000000270a067c10 */ /* 0x001fe2000ff9e0ff */
[----:B-1----:R-:W-:-:S03]  /*6900*/  @P2 IMAD.MOV.U32 R8, RZ, RZ, R12 ;  /* 0x000000ffff082224 */ /* 0x002fc600078e000c */
[----:B------:R-:W-:Y:S01]  /*6910*/  IADD3.X R7, R11, UR38, RZ, P4, !PT ;  /* 0x000000260b077c10 */ /* 0x000fe2000a7fe4ff */
[----:B------:R-:W-:Y:S01]  /*6920*/  @P2 IMAD.MOV.U32 R9, RZ, RZ, R13 ;  /* 0x000000ffff092224 */ /* 0x000fe200078e000d */
[----:B------:R-:W-:-:S04]  /*6930*/  IADD3 R20, P4, R12, UR40, RZ ;  /* 0x000000280c147c10 */ /* 0x000fc8000ff9e0ff */
[----:B------:R0:W-:Y:S01]  /*6940*/  @P2 STG.E.U16 desc[UR54][R8.64+0x30], R86 ;  /* 0x0000305608002986 */ /* 0x0001e2000c101536 */
[----:B------:R-:W-:Y:S02]  /*6950*/  ISETP.GT.AND P2, PT, R4, 0x1, P1 ;  /* 0x000000010400780c */ /* 0x000fe40000f44270 */
[----:B------:R-:W-:Y:S01]  /*6960*/  IADD3.X R21, R13, UR38, RZ, P4, !PT ;  /* 0x000000260d157c10 */ /* 0x000fe2000a7fe4ff */
[----:B------:R-:W-:Y:S01]  /*6970*/  @P0 STG.E.U16 desc[UR54][R12.64+0x32], R87 ;  /* 0x000032570c000986 */ /* 0x000fe2000c101536 */
[----:B------:R-:W-:-:S03]  /*6980*/  ISETP.GT.AND P0, PT, R3, 0x88, PT ;  /* 0x000000880300780c */ /* 0x000fc60003f04270 */
[----:B------:R-:W-:Y:S01]  /*6990*/  @P3 STG.E.U16 desc[UR54][R6.64], R56 ;  /* 0x0000003806003986 */ /* 0x000fe2000c101536 */
[----:B------:R-:W-:Y:S02]  /*69a0*/  ISETP.GT.AND P3, PT, R4, 0x1, P0 ;  /* 0x000000010400780c */ /* 0x000fe40000764270 */
[----:B0-----:R-:W-:-:S03]  /*69b0*/  IADD3 R8, P5, R12, UR39, RZ ;  /* 0x000000270c087c10 */ /* 0x001fc6000ffbe0ff */
[----:B------:R0:W-:Y:S01]  /*69c0*/  @P2 STG.E.U16 desc[UR54][R14.64], R57 ;  /* 0x000000390e002986 */ /* 0x0001e2000c101536 */
[C---:B------:R-:W-:Y:S02]  /*69d0*/  ISETP.GT.AND P2, PT, R4.reuse, RZ, P0 ;  /* 0x000000ff0400720c */ /* 0x040fe40000744270 */
[----:B------:R-:W-:Y:S02]  /*69e0*/  IADD3.X R9, R13, UR38, RZ, P5, !PT ;  /* 0x000000260d097c10 */ /* 0x000fe4000affe4ff */
[----:B------:R-:W-:Y:S02]  /*69f0*/  ISETP.GT.AND P5, PT, R4, 0x8, P1 ;  /* 0x000000080400780c */ /* 0x000fe40000fa4270 */
[----:B0-----:R-:W-:-:S07]  /*6a00*/  IADD3 R14, P4, R10, UR41, RZ ;  /* 0x000000290a0e7c10 */ /* 0x001fce000ff9e0ff */
[----:B------:R-:W-:Y:S01]  /*6a10*/  @P2 STG.E.U16 desc[UR54][R8.64], R5 ;  /* 0x0000000508002986 */ /* 0x000fe2000c101536 */
[C---:B------:R-:W-:Y:S02]  /*6a20*/  ISETP.GT.AND P2, PT, R4.reuse, 0x8, P0 ;  /* 0x000000080400780c */ /* 0x040fe40000744270 */
[C---:B------:R-:W-:Y:S01]  /*6a30*/  IADD3.X R15, R11.reuse, UR38, RZ, P4, !PT ;  /* 0x000000260b0f7c10 */ /* 0x040fe2000a7fe4ff */
[----:B------:R0:W-:Y:S01]  /*6a40*/  @P3 STG.E.U16 desc[UR54][R20.64], R59 ;  /* 0x0000003b14003986 */ /* 0x0001e2000c101536 */
[----:B------:R-:W-:Y:S02]  /*6a50*/  ISETP.GT.AND P3, PT, R4, 0x9, P1 ;  /* 0x000000090400780c */ /* 0x000fe40000f64270 */
[----:B------:R-:W-:Y:S01]  /*6a60*/  IADD3 R56, P4, R10, UR42, RZ ;  /* 0x0000002a0a387c10 */ /* 0x000fe2000ff9e0ff */
[----:B------:R1:W-:Y:S01]  /*6a70*/  @P5 STG.E.U16 desc[UR54][R14.64], R60 ;  /* 0x0000003c0e005986 */ /* 0x0003e2000c101536 */
[----:B------:R-:W-:Y:S02]  /*6a80*/  IADD3 R58, P5, R12, UR41, RZ ;  /* 0x000000290c3a7c10 */ /* 0x000fe4000ffbe0ff */
[----:B------:R-:W-:-:S02]  /*6a90*/  IADD3.X R57, R11, UR38, RZ, P4, !PT ;  /* 0x000000260b397c10 */ /* 0x000fc4000a7fe4ff */
[----:B------:R-:W-:Y:S02]  /*6aa0*/  ISETP.GT.AND P4, PT, R4, 0x9, P0 ;  /* 0x000000090400780c */ /* 0x000fe40000784270 */
[----:B0-----:R-:W-:-:S03]  /*6ab0*/  IADD3.X R59, R13, UR38, RZ, P5, !PT ;  /* 0x000000260d3b7c10 */ /* 0x001fc6000affe4ff */
[----:B------:R0:W-:Y:S01]  /*6ac0*/  @P3 STG.E.U16 desc[UR54][R56.64], R61 ;  /* 0x0000003d38003986 */ /* 0x0001e2000c101536 */
[----:B------:R-:W-:Y:S02]  /*6ad0*/  ISETP.GT.AND P3, PT, R4, 0x11, P1 ;  /* 0x000000110400780c */ /* 0x000fe40000f64270 */
[----:B-1----:R-:W-:Y:S01]  /*6ae0*/  IADD3 R14, P5, R12, UR42, RZ ;  /* 0x0000002a0c0e7c10 */ /* 0x002fe2000ffbe0ff */
[----:B------:R-:W-:Y:S01]  /*6af0*/  @P2 STG.E.U16 desc[UR54][R58.64], R62 ;  /* 0x0000003e3a002986 */ /* 0x000fe2000c101536 */
[----:B------:R-:W-:Y:S02]  /*6b00*/  ISETP.GT.AND P2, PT, R4, 0x10, P1 ;  /* 0x000000100400780c */ /* 0x000fe40000f44270 */
[----:B------:R-:W-:Y:S02]  /*6b10*/  IADD3.X R15, R13, UR38, RZ, P5, !PT ;  /* 0x000000260d0f7c10 */ /* 0x000fe4000affe4ff */
[----:B------:R-:W-:-:S03]  /*6b20*/  IADD3 R20, P5, R10, UR43, RZ ;  /* 0x0000002b0a147c10 */ /* 0x000fc6000ffbe0ff */
[----:B------:R1:W-:Y:S01]  /*6b30*/  @P4 STG.E.U16 desc[UR54][R14.64], R63 ;  /* 0x0000003f0e004986 */ /* 0x0003e2000c101536 */
[----:B------:R-:W-:Y:S02]  /*6b40*/  IADD3 R60, P4, R10, UR44, RZ ;  /* 0x0000002c0a3c7c10 */ /* 0x000fe4000ff9e0ff */
[C---:B------:R-:W-:Y:S02]  /*6b50*/  IADD3.X R21, R11.reuse, UR38, RZ, P5, !PT ;  /* 0x000000260b157c10 */ /* 0x040fe4000affe4ff */
[C---:B------:R-:W-:Y:S02]  /*6b60*/  ISETP.GT.AND P5, PT, R4.reuse, 0x10, P0 ;  /* 0x000000100400780c */ /* 0x040fe400007a4270 */
[----:B0-----:R-:W-:Y:S01]  /*6b70*/  IADD3.X R61, R11, UR38, RZ, P4, !PT ;  /* 0x000000260b3d7c10 */ /* 0x001fe2000a7fe4ff */
[----:B------:R0:W-:Y:S01]  /*6b80*/  @P2 STG.E.U16 desc[UR54][R20.64], R64 ;  /* 0x0000004014002986 */ /* 0x0001e2000c101536 */
[C---:B------:R-:W-:Y:S02]  /*6b90*/  ISETP.GT.AND P2, PT, R4.reuse, 0x18, P1 ;  /* 0x000000180400780c */ /* 0x040fe40000f44270 */
[----:B------:R-:W-:Y:S01]  /*6ba0*/  ISETP.GT.AND P1, PT, R4, 0x19, P1 ;  /* 0x000000190400780c */ /* 0x000fe20000f24270 */
[----:B------:R-:W-:Y:S01]  /*6bb0*/  @P3 STG.E.U16 desc[UR54][R60.64], R65 ;  /* 0x000000413c003986 */ /* 0x000fe2000c101536 */
[----:B-1----:R-:W-:-:S02]  /*6bc0*/  IADD3 R14, P4, R12, UR43, RZ ;  /* 0x0000002b0c0e7c10 */ /* 0x002fc4000ff9e0ff */
[----:B------:R-:W-:Y:S02]  /*6bd0*/  ISETP.GT.AND P3, PT, R4, 0x11, P0 ;  /* 0x000000110400780c */ /* 0x000fe40000764270 */
[----:B------:R-:W-:Y:S02]  /*6be0*/  IADD3.X R15, R13, UR38, RZ, P4, !PT ;  /* 0x000000260d0f7c10 */ /* 0x000fe4000a7fe4ff */
[----:B------:R-:W-:-:S03]  /*6bf0*/  IADD3 R56, P4, R12, UR44, RZ ;  /* 0x0000002c0c387c10 */ /* 0x000fc6000ff9e0ff */
[----:B------:R1:W-:Y:S01]  /*6c00*/  @P5 STG.E.U16 desc[UR54][R14.64], R66 ;  /* 0x000000420e005986 */ /* 0x0003e2000c101536 */
[C---:B0-----:R-:W-:Y:S02]  /*6c10*/  IADD3 R20, P5, R10.reuse, UR45, RZ ;  /* 0x0000002d0a147c10 */ /* 0x041fe4000ffbe0ff */
[----:B------:R-:W-:Y:S02]  /*6c20*/  IADD3.X R57, R13, UR38, RZ, P4, !PT ;  /* 0x000000260d397c10 */ /* 0x000fe4000a7fe4ff */
[----:B------:R-:W-:Y:S02]  /*6c30*/  IADD3 R10, P4, R10, UR46, RZ ;  /* 0x0000002e0a0a7c10 */ /* 0x000fe4000ff9e0ff */
[C---:B------:R-:W-:Y:S01]  /*6c40*/  IADD3.X R21, R11.reuse, UR38, RZ, P5, !PT ;  /* 0x000000260b157c10 */ /* 0x040fe2000affe4ff */
[----:B------:R-:W-:Y:S01]  /*6c50*/  @P3 STG.E.U16 desc[UR54][R56.64], R67 ;  /* 0x0000004338003986 */ /* 0x000fe2000c101536 */
[----:B------:R-:W-:Y:S02]  /*6c60*/  IADD3.X R11, R11, UR38, RZ, P4, !PT ;  /* 0x000000260b0b7c10 */ /* 0x000fe4000a7fe4ff */
[----:B------:R-:W-:Y:S01]  /*6c70*/  ISETP.GT.AND P3, PT, R3, 0x100, PT ;  /* 0x000001000300780c */ /* 0x000fe20003f64270 */
[----:B------:R-:W-:Y:S01]  /*6c80*/  @P2 STG.E.U16 desc[UR54][R20.64], R68 ;  /* 0x0000004414002986 */ /* 0x000fe2000c101536 */
[----:B-1----:R-:W-:-:S02]  /*6c90*/  IADD3 R14, P2, R12, UR45, RZ ;  /* 0x0000002d0c0e7c10 */ /* 0x002fc4000ff5e0ff */
[----:B------:R-:W-:Y:S01]  /*6ca0*/  IADD3 R12, P5, R12, UR46, RZ ;  /* 0x0000002e0c0c7c10 */ /* 0x000fe2000ffbe0ff */
[----:B------:R0:W-:Y:S01]  /*6cb0*/  @P1 STG.E.U16 desc[UR54][R10.64], R69 ;  /* 0x000000450a001986 */ /* 0x0001e2000c101536 */
[C---:B------:R-:W-:Y:S02]  /*6cc0*/  ISETP.GT.AND P1, PT, R4.reuse, 0x18, P0 ;  /* 0x000000180400780c */ /* 0x040fe40000724270 */
[C---:B------:R-:W-:Y:S02]  /*6cd0*/  ISETP.GT.AND P0, PT, R4.reuse, 0x19, P0 ;  /* 0x000000190400780c */ /* 0x040fe40000704270 */
[C---:B------:R-:W-:Y:S02]  /*6ce0*/  IADD3.X R15, R13.reuse, UR38, RZ, P2, !PT ;  /* 0x000000260d0f7c10 */ /* 0x040fe400097fe4ff */
[----:B------:R-:W-:Y:S02]  /*6cf0*/  ISETP.GT.AND P4, PT, R4, RZ, P3 ;  /* 0x000000ff0400720c */ /* 0x000fe40001f84270 */
[----:B------:R-:W-:-:S02]  /*6d00*/  IADD3.X R13, R13, UR38, RZ, P5, !PT ;  /* 0x000000260d0d7c10 */ /* 0x000fc4000affe4ff */
[----:B------:R-:W-:-:S03]  /*6d10*/  ISETP.GT.AND P2, PT, R3, 0x108, PT ;  /* 0x000001080300780c */ /* 0x000fc60003f44270 */
[----:B------:R1:W-:Y:S01]  /*6d20*/  @P1 STG.E.U16 desc[UR54][R14.64], R70 ;  /* 0x000000460e001986 */ /* 0x0003e2000c101536 */
[----:B0-----:R-:W-:-:S03]  /*6d30*/  IADD3 R10, P1, R6, UR39, RZ ;  /* 0x00000027060a7c10 */ /* 0x001fc6000ff3e0ff */
[----:B------:R0:W-:Y:S01]  /*6d40*/  @P0 STG.E.U16 desc[UR54][R12.64], R71 ;  /* 0x000000470c000986 */ /* 0x0001e2000c101536 */
[----:B------:R-:W-:Y:S02]  /*6d50*/  IADD3.X R11, R7, UR38, RZ, P1, !PT ;  /* 0x00000026070b7c10 */ /* 0x000fe40008ffe4ff */
[C---:B------:R-:W-:Y:S02]  /*6d60*/  ISETP.GT.AND P0, PT, R4.reuse, 0x1, P3 ;  /* 0x000000010400780c */ /* 0x040fe40001f04270 */
[----:B------:R-:W-:Y:S01]  /*6d70*/  ISETP.GT.AND P1, PT, R4, RZ, P2 ;  /* 0x000000ff0400720c */ /* 0x000fe20001724270 */
[----:B------:R2:W-:Y:S01]  /*6d80*/  @P4 STG.E.U16 desc[UR54][R10.64], R40 ;  /* 0x000000280a004986 */ /* 0x0005e2000c101536 */
[----:B-1----:R-:W-:-:S04]  /*6d90*/  IADD3 R14, P4, R6, UR40, RZ ;  /* 0x00000028060e7c10 */ /* 0x002fc8000ff9e0ff */
[----:B------:R-:W-:Y:S02]  /*6da0*/  IADD3.X R15, R7, UR38, RZ, P4, !PT ;  /* 0x00000026070f7c10 */ /* 0x000fe4000a7fe4ff */
[----:B0-----:R-:W-:Y:S02]  /*6db0*/  IADD3 R12, P5, R8, UR39, RZ ;  /* 0x00000027080c7c10 */ /* 0x001fe4000ffbe0ff */
[----:B------:R-:W-:Y:S01]  /*6dc0*/  ISETP.GT.AND P4, PT, R4, 0x1, P2 ;  /* 0x000000010400780c */ /* 0x000fe20001784270 */
[----:B------:R0:W-:Y:S01]  /*6dd0*/  @P0 STG.E.U16 desc[UR54][R14.64], R41 ;  /* 0x000000290e000986 */ /* 0x0001e2000c101536 */
[----:B------:R-:W-:Y:S02]  /*6de0*/  IADD3 R20, P0, R8, UR40, RZ ;  /* 0x0000002808147c10 */ /* 0x000fe4000ff1e0ff */
[C---:B------:R-:W-:Y:S02]  /*6df0*/  IADD3.X R13, R9.reuse, UR38, RZ, P5, !PT ;  /* 0x00000026090d7c10 */ /* 0x040fe4000affe4ff */
[----:B------:R-:W-:-:S02]  /*6e00*/  IADD3.X R21, R9, UR38, RZ, P0, !PT ;  /* 0x0000002609157c10 */ /* 0x000fc400087fe4ff */
[----:B------:R-:W-:Y:S01]  /*6e10*/  ISETP.GT.AND P0, PT, R4, 0x8, P3 ;  /* 0x000000080400780c */ /* 0x000fe20001f04270 */
[----:B------:R-:W-:Y:S01]  /*6e20*/  @P1 STG.E.U16 desc[UR54][R12.64], R42 ;  /* 0x0000002a0c001986 */ /* 0x000fe2000c101536 */
[C---:B--2---:R-:W-:Y:S02]  /*6e30*/  IADD3 R40, P5, R6.reuse, UR42, RZ ;  /* 0x0000002a06287c10 */ /* 0x044fe4000ffbe0ff */
[----:B0-----:R-:W-:Y:S01]  /*6e40*/  IADD3 R14, P1, R6, UR41, RZ ;  /* 0x00000029060e7c10 */ /* 0x001fe2000ff3e0ff */
[----:B------:R0:W-:Y:S01]  /*6e50*/  @P4 STG.E.U16 desc[UR54][R20.64], R43 ;  /* 0x0000002b14004986 */ /* 0x0001e2000c101536 */
[C---:B------:R-:W-:Y:S02]  /*6e60*/  ISETP.GT.AND P4, PT, R4.reuse, 0x9, P3 ;  /* 0x000000090400780c */ /* 0x040fe40001f84270 */
[----:B------:R-:W-:Y:S02]  /*6e70*/  IADD3.X R15, R7, UR38, RZ, P1, !PT ;  /* 0x00000026070f7c10 */ /* 0x000fe40008ffe4ff */
[----:B------:R-:W-:-:S02]  /*6e80*/  ISETP.GT.AND P1, PT, R4, 0x8, P2 ;  /* 0x000000080400780c */ /* 0x000fc40001724270 */
[----:B------:R-:W-:Y:S01]  /*6e90*/  IADD3.X R41, R7, UR38, RZ, P5, !PT ;  /* 0x0000002607297c10 */ /* 0x000fe2000affe4ff */
[----:B------:R1:W-:Y:S01]  /*6ea0*/  @P0 STG.E.U16 desc[UR54][R14.64], R44 ;  /* 0x0000002c0e000986 */ /* 0x0003e2000c101536 */
[----:B0-----:R-:W-:-:S05]  /*6eb0*/  IADD3 R20, P0, R8, UR41, RZ ;  /* 0x0000002908147c10 */ /* 0x001fca000ff1e0ff */
[----:B------:R0:W-:Y:S01]  /*6ec0*/  @P4 STG.E.U16 desc[UR54][R40.64], R45 ;  /* 0x0000002d28004986 */ /* 0x0001e2000c101536 */
[C---:B------:R-:W-:Y:S02]  /*6ed0*/  ISETP.GT.AND P4, PT, R4.reuse, 0x10, P3 ;  /* 0x000000100400780c */ /* 0x040fe40001f84270 */
[----:B------:R-:W-:Y:S02]  /*6ee0*/  IADD3.X R21, R9, UR38, RZ, P0, !PT ;  /* 0x0000002609157c10 */ /* 0x000fe400087fe4ff */
[----:B------:R-:W-:-:S03]  /*6ef0*/  ISETP.GT.AND P0, PT, R4, 0x9, P2 ;  /* 0x000000090400780c */ /* 0x000fc60001704270 */
[----:B------:R2:W-:Y:S01]  /*6f00*/  @P1 STG.E.U16 desc[UR54][R20.64], R46 ;  /* 0x0000002e14001986 */ /* 0x0005e2000c101536 */
[----:B-1----:R-:W-:Y:S02]  /*6f10*/  IADD3 R14, P1, R8, UR42, RZ ;  /* 0x0000002a080e7c10 */ /* 0x002fe4000ff3e0ff */
[----:B0-----:R-:W-:Y:S02]  /*6f20*/  IADD3 R40, P5, R6, UR43, RZ ;  /* 0x0000002b06287c10 */ /* 0x001fe4000ffbe0ff */
[----:B------:R-:W-:Y:S02]  /*6f30*/  IADD3.X R15, R9, UR38, RZ, P1, !PT ;  /* 0x00000026090f7c10 */ /* 0x000fe40008ffe4ff */
[----:B------:R-:W-:Y:S02]  /*6f40*/  ISETP.GT.AND P1, PT, R4, 0x11, P3 ;  /* 0x000000110400780c */ /* 0x000fe40001f24270 */
[----:B------:R-:W-:Y:S01]  /*6f50*/  IADD3.X R41, R7, UR38, RZ, P5, !PT ;  /* 0x0000002607297c10 */ /* 0x000fe2000affe4ff */
[----:B------:R0:W-:Y:S01]  /*6f60*/  @P0 STG.E.U16 desc[UR54][R14.64], R47 ;  /* 0x0000002f0e000986 */ /* 0x0001e2000c101536 */
[----:B--2---:R-:W-:-:S03]  /*6f70*/  IADD3 R20, P0, R6, UR44, RZ ;  /* 0x0000002c06147c10 */ /* 0x004fc6000ff1e0ff */
[----:B------:R1:W-:Y:S01]  /*6f80*/  @P4 STG.E.U16 desc[UR54][R40.64], R48 ;  /* 0x0000003028004986 */ /* 0x0003e2000c101536 */
[----:B------:R-:W-:Y:S02]  /*6f90*/  IADD3.X R21, R7, UR38, RZ, P0, !PT ;  /* 0x0000002607157c10 */ /* 0x000fe400087fe4ff */
[----:B------:R-:W-:-:S03]  /*6fa0*/  ISETP.GT.AND P0, PT, R4, 0x10, P2 ;  /* 0x000000100400780c */ /* 0x000fc60001704270 */
[----:B------:R2:W-:Y:S01]  /*6fb0*/  @P1 STG.E.U16 desc[UR54][R20.64], R49 ;  /* 0x0000003114001986 */ /* 0x0005e2000c101536 */
[----:B------:R-:W-:Y:S02]  /*6fc0*/  ISETP.GT.AND P1, PT, R4, 0x11, P2 ;  /* 0x000000110400780c */ /* 0x000fe40001724270 */
[C---:B0-----:R-:W-:Y:S02]  /*6fd0*/  IADD3 R14, P4, R8.reuse, UR43, RZ ;  /* 0x0000002b080e7c10 */ /* 0x041fe4000ff9e0ff */
[----:B-1----:R-:W-:Y:S02]  /*6fe0*/  IADD3 R40, P5, R8, UR44, RZ ;  /* 0x0000002c08287c10 */ /* 0x002fe4000ffbe0ff */
[C---:B------:R-:W-:Y:S02]  /*6ff0*/  IADD3.X R15, R9.reuse, UR38, RZ, P4, !PT ;  /* 0x00000026090f7c10 */ /* 0x040fe4000a7fe4ff */
[----:B------:R-:W-:Y:S02]  /*7000*/  ISETP.GT.AND P4, PT, R4, 0x18, P3 ;  /* 0x000000180400780c */ /* 0x000fe40001f84270 */
[----:B------:R-:W-:Y:S01]  /*7010*/  IADD3.X R41, R9, UR38, RZ, P5, !PT ;  /* 0x0000002609297c10 */ /* 0x000fe2000affe4ff */
[----:B------:R0:W-:Y:S01]  /*7020*/  @P0 STG.E.U16 desc[UR54][R14.64], R50 ;  /* 0x000000320e000986 */ /* 0x0001e2000c101536 */
[----:B--2---:R-:W-:-:S02]  /*7030*/  IADD3 R20, P5, R6, UR45, RZ ;  /* 0x0000002d06147c10 */ /* 0x004fc4000ffbe0ff */
[----:B------:R-:W-:Y:S01]  /*7040*/  ISETP.GT.AND P3, PT, R4, 0x19, P3 ;  /* 0x000000190400780c */ /* 0x000fe20001f64270 */
[----:B------:R-:W-:Y:S01]  /*7050*/  @P1 STG.E.U16 desc[UR54][R40.64], R51 ;  /* 0x0000003328001986 */ /* 0x000fe2000c101536 */
[----:B------:R-:W-:Y:S02]  /*7060*/  IADD3.X R21, R7, UR38, RZ, P5, !PT ;  /* 0x0000002607157c10 */ /* 0x000fe4000affe4ff */
[----:B------:R-:W-:Y:S02]  /*7070*/  IADD3 R6, P5, R6, UR46, RZ ;  /* 0x0000002e06067c10 */ /* 0x000fe4000ffbe0ff */
[----:B------:R-:W-:Y:S01]  /*7080*/  ISETP.GT.AND P1, PT, R3, 0x180, PT ;  /* 0x000001800300780c */ /* 0x000fe20003f24270 */
[----:B------:R1:W-:Y:S01]  /*7090*/  @P4 STG.E.U16 desc[UR54][R20.64], R52 ;  /* 0x0000003414004986 */ /* 0x0003e2000c101536 */
[----:B------:R-:W-:Y:S02]  /*70a0*/  ISETP.GT.AND P4, PT, R4, 0x18, P2 ;  /* 0x000000180400780c */ /* 0x000fe40001784270 */
[----:B------:R-:W-:-:S02]  /*70b0*/  IADD3.X R7, R7, UR38, RZ, P5, !PT ;  /* 0x0000002607077c10 */ /* 0x000fc4000affe4ff */
[----:B0-----:R-:W-:Y:S02]  /*70c0*/  IADD3 R14, P5, R8, UR45, RZ ;  /* 0x0000002d080e7c10 */ /* 0x001fe4000ffbe0ff */
[----:B------:R-:W-:Y:S01]  /*70d0*/  ISETP.GT.AND P2, PT, R4, 0x19, P2 ;  /* 0x000000190400780c */ /* 0x000fe20001744270 */
[----:B------:R0:W-:Y:S01]  /*70e0*/  @P3 STG.E.U16 desc[UR54][R6.64], R53 ;  /* 0x0000003506003986 */ /* 0x0001e2000c101536 */
[----:B------:R-:W-:Y:S02]  /*70f0*/  IADD3.X R15, R9, UR38, RZ, P5, !PT ;  /* 0x00000026090f7c10 */ /* 0x000fe4000affe4ff */
[----:B------:R-:W-:Y:S02]  /*7100*/  IADD3 R8, P3, R8, UR46, RZ ;  /* 0x0000002e08087c10 */ /* 0x000fe4000ff7e0ff */
[----:B-1----:R-:W-:Y:S01]  /*7110*/  IADD3 R20, P5, R10, UR39, RZ ;  /* 0x000000270a147c10 */ /* 0x002fe2000ffbe0ff */
[----:B------:R1:W-:Y:S01]  /*7120*/  @P4 STG.E.U16 desc[UR54][R14.64], R54 ;  /* 0x000000360e004986 */ /* 0x0003e2000c101536 */
[----:B------:R-:W-:-:S02]  /*7130*/  ISETP.GT.AND P4, PT, R4, RZ, P1 ;  /* 0x000000ff0400720c */ /* 0x000fc40000f84270 */
[----:B------:R-:W-:Y:S02]  /*7140*/  IADD3.X R9, R9, UR38, RZ, P3, !PT ;  /* 0x0000002609097c10 */ /* 0x000fe40009ffe4ff */
[----:B------:R-:W-:Y:S02]  /*7150*/  ISETP.GT.AND P3, PT, R4, 0x1, P1 ;  /* 0x000000010400780c */ /* 0x000fe40000f64270 */
[----:B------:R-:W-:Y:S01]  /*7160*/  IADD3.X R21, R11, UR38, RZ, P5, !PT ;  /* 0x000000260b157c10 */ /* 0x000fe2000affe4ff */
[----:B------:R-:W-:Y:S01]  /*7170*/  @P2 STG.E.U16 desc[UR54][R8.64], R55 ;  /* 0x0000003708002986 */ /* 0x000fe2000c101536 */
[----:B0-----:R-:W-:Y:S02]  /*7180*/  IADD3 R6, P5, R10, UR40, RZ ;  /* 0x000000280a067c10 */ /* 0x001fe4000ffbe0ff */
[----:B------:R-:W-:Y:S02]  /*7190*/  ISETP.GT.AND P0, PT, R3, 0x188, PT ;  /* 0x000001880300780c */ /* 0x000fe40003f04270 */
[----:B------:R-:W-:-:S02]  /*71a0*/  PRMT R3, R24, 0x7610, R3 ;  /* 0x0000761018037816 */ /* 0x000fc40000000003 */
[----:B------:R-:W-:Y:S02]  /*71b0*/  IADD3.X R7, R11, UR38, RZ, P5, !PT ;  /* 0x000000260b077c10 */ /* 0x000fe4000affe4ff */
[----:B-1----:R-:W-:Y:S01]  /*71c0*/  IADD3 R14, P5, R12, UR39, RZ ;  /* 0x000000270c0e7c10 */ /* 0x002fe2000ffbe0ff */
[----:B------:R-:W-:Y:S01]  /*71d0*/  @P4 STG.E.U16 desc[UR54][R20.64], R3 ;  /* 0x0000000314004986 */ /* 0x000fe2000c101536 */
[----:B------:R-:W-:Y:S02]  /*71e0*/  ISETP.GT.AND P2, PT, R4, RZ, P0 ;  /* 0x000000ff0400720c */ /* 0x000fe40000744270 */
[----:B------:R-:W-:Y:S01]  /*71f0*/  IADD3 R24, P4, R12, UR40, RZ ;  /* 0x000000280c187c10 */ /* 0x000fe2000ff9e0ff */
[----:B------:R0:W-:Y:S01]  /*7200*/  @P3 STG.E.U16 desc[UR54][R6.64], R25 ;  /* 0x0000001906003986 */ /* 0x0001e2000c101536 */
[----:B------:R-:W-:Y:S02]  /*7210*/  ISETP.GT.AND P3, PT, R4, 0x1, P0 ;  /* 0x000000010400780c */ /* 0x000fe40000764270 */
[----:B------:R-:W-:-:S02]  /*7220*/  IADD3.X R15, R13, UR38, RZ, P5, !PT ;  /* 0x000000260d0f7c10 */ /* 0x000fc4000affe4ff */
[----:B------:R-:W-:-:S05]  /*7230*/  ISETP.GT.AND P5, PT, R4, 0x8, P1 ;  /* 0x000000080400780c */ /* 0x000fca0000fa4270 */
[----:B------:R-:W-:Y:S01]  /*7240*/  @P2 STG.E.U16 desc[UR54][R14.64], R26 ;  /* 0x0000001a0e002986 */ /* 0x000fe2000c101536 */
[----:B------:R-:W-:Y:S02]  /*7250*/  ISETP.GT.AND P2, PT, R4, 0x8, P0 ;  /* 0x000000080400780c */ /* 0x000fe40000744270 */
[----:B0-----:R-:W-:Y:S02]  /*7260*/  IADD3.X R25, R13, UR38, RZ, P4, !PT ;  /* 0x000000260d197c10 */ /* 0x001fe4000a7fe4ff */
[----:B------:R-:W-:-:S03]  /*7270*/  IADD3 R6, P4, R10, UR41, RZ ;  /* 0x000000290a067c10 */ /* 0x000fc6000ff9e0ff */
[----:B------:R-:W-:Y:S01]  /*7280*/  @P3 STG.E.U16 desc[UR54][R24.64], R27 ;  /* 0x0000001b18003986 */ /* 0x000fe2000c101536 */
[C---:B------:R-:W-:Y:S02]  /*7290*/  IADD3.X R7, R11.reuse, UR38, RZ, P4, !PT ;  /* 0x000000260b077c10 */ /* 0x040fe4000a7fe4ff */
[----:B------:R-:W-:Y:S02]  /*72a0*/  IADD3 R8, P4, R10, UR42, RZ ;  /* 0x0000002a0a087c10 */ /* 0x000fe4000ff9e0ff */
[----:B------:R-:W-:Y:S01]  /*72b0*/  ISETP.GT.AND P3, PT, R4, 0x9, P1 ;  /* 0x000000090400780c */ /* 0x000fe20000f64270 */
[----:B------:R0:W-:Y:S01]  /*72c0*/  @P5 STG.E.U16 desc[UR54][R6.64], R28 ;  /* 0x0000001c06005986 */ /* 0x0001e2000c101536 */
[----:B------:R-:W-:Y:S02]  /*72d0*/  IADD3.X R9, R11, UR38, RZ, P4, !PT ;  /* 0x000000260b097c10 */ /* 0x000fe4000a7fe4ff */
[----:B------:R-:W-:Y:S02]  /*72e0*/  IADD3 R20, P5, R12, UR41, RZ ;  /* 0x000000290c147c10 */ /* 0x000fe4000ffbe0ff */
[----:B------:R-:W-:-:S02]  /*72f0*/  ISETP.GT.AND P4, PT, R4, 0x9, P0 ;  /* 0x000000090400780c */ /* 0x000fc40000784270 */
[----:B------:R-:W-:Y:S02]  /*7300*/  IADD3.X R21, R13, UR38, RZ, P5, !PT ;  /* 0x000000260d157c10 */ /* 0x000fe4000affe4ff */
[----:B0-----:R-:W-:-:S03]  /*7310*/  IADD3 R6, P5, R12, UR42, RZ ;  /* 0x0000002a0c067c10 */ /* 0x001fc6000ffbe0ff */
[----:B------:R-:W-:Y:S01]  /*7320*/  @P3 STG.E.U16 desc[UR54][R8.64], R29 ;  /* 0x0000001d08003986 */ /* 0x000fe2000c101536 */
[----:B------:R-:W-:Y:S02]  /*7330*/  ISETP.GT.AND P3, PT, R4, 0x11, P1 ;  /* 0x000000110400780c */ /* 0x000fe40000f64270 */
[----:B------:R-:W-:Y:S01]  /*7340*/  IADD3.X R7, R13, UR38, RZ, P5, !PT ;  /* 0x000000260d077c10 */ /* 0x000fe2000affe4ff */
[----:B------:R-:W-:Y:S01]  /*7350*/  @P2 STG.E.U16 desc[UR54][R20.64], R30 ;  /* 0x0000001e14002986 */ /* 0x000fe2000c101536 */
[----:B------:R-:W-:Y:S02]  /*7360*/  IADD3 R14, P5, R10, UR43, RZ ;  /* 0x0000002b0a0e7c10 */ /* 0x000fe4000ffbe0ff */
[----:B------:R-:W-:Y:S01]  /*7370*/  ISETP.GT.AND P2, PT, R4, 0x10, P1 ;  /* 0x000000100400780c */ /* 0x000fe20000f44270 */
[----:B------:R0:W-:Y:S01]  /*7380*/  @P4 STG.E.U16 desc[UR54][R6.64], R31 ;  /* 0x0000001f06004986 */ /* 0x0001e2000c101536 */
[----:B------:R-:W-:Y:S02]  /*7390*/  IADD3 R24, P4, R10, UR44, RZ ;  /* 0x0000002c0a187c10 */ /* 0x000fe4000ff9e0ff */
[----:B------:R-:W-:-:S02]  /*73a0*/  IADD3.X R15, R11, UR38, RZ, P5, !PT ;  /* 0x000000260b0f7c10 */ /* 0x000fc4000affe4ff */
[----:B------:R-:W-:Y:S02]  /*73b0*/  ISETP.GT.AND P5, PT, R4, 0x10, P0 ;  /* 0x000000100400780c */ /* 0x000fe400007a4270 */
[----:B------:R-:W-:Y:S02]  /*73c0*/  IADD3.X R25, R11, UR38, RZ, P4, !PT ;  /* 0x000000260b197c10 */ /* 0x000fe4000a7fe4ff */
[----:B0-----:R-:W-:-:S03]  /*73d0*/  IADD3 R6, P4, R12, UR43, RZ ;  /* 0x0000002b0c067c10 */ /* 0x001fc6000ff9e0ff */
[----:B------:R-:W-:Y:S01]  /*73e0*/  @P2 STG.E.U16 desc[UR54][R14.64], R32 ;  /* 0x000000200e002986 */ /* 0x000fe2000c101536 */
[C---:B------:R-:W-:Y:S02]  /*73f0*/  ISETP.GT.AND P2, PT, R4.reuse, 0x11, P0 ;  /* 0x000000110400780c */ /* 0x040fe40000744270 */
[C---:B------:R-:W-:Y:S01]  /*7400*/  IADD3.X R7, R13.reuse, UR38, RZ, P4, !PT ;  /* 0x000000260d077c10 */ /* 0x040fe2000a7fe4ff */
[----:B------:R-:W-:Y:S01]  /*7410*/  @P3 STG.E.U16 desc[UR54][R24.64], R33 ;  /* 0x0000002118003986 */ /* 0x000fe2000c101536 */
[----:B------:R-:W-:Y:S02]  /*7420*/  ISETP.GT.AND P3, PT, R4, 0x18, P1 ;  /* 0x000000180400780c */ /* 0x000fe40000f64270 */
[----:B------:R-:W-:Y:S01]  /*7430*/  IADD3 R8, P4, R12, UR44, RZ ;  /* 0x0000002c0c087c10 */ /* 0x000fe2000ff9e0ff */
[----:B------:R0:W-:Y:S01]  /*7440*/  @P5 STG.E.U16 desc[UR54][R6.64], R34 ;  /* 0x0000002206005986 */ /* 0x0001e2000c101536 */
[----:B------:R-:W-:Y:S02]  /*7450*/  IADD3 R20, P5, R10, UR45, RZ ;  /* 0x0000002d0a147c10 */ /* 0x000fe4000ffbe0ff */
[----:B------:R-:W-:-:S02]  /*7460*/  IADD3.X R9, R13, UR38, RZ, P4, !PT ;  /* 0x000000260d097c10 */ /* 0x000fc4000a7fe4ff */
[----:B------:R-:W-:Y:S02]  /*7470*/  IADD3.X R21, R11, UR38, RZ, P5, !PT ;  /* 0x000000260b157c10 */ /* 0x000fe4000affe4ff */
[C---:B------:R-:W-:Y:S01]  /*7480*/  ISETP.GT.AND P1, PT, R4.reuse, 0x19, P1 ;  /* 0x000000190400780c */ /* 0x040fe20000f24270 */
[----:B------:R1:W-:Y:S01]  /*7490*/  @P2 STG.E.U16 desc[UR54][R8.64], R35 ;  /* 0x0000002308002986 */ /* 0x0003e2000c101536 */
[C---:B------:R-:W-:Y:S02]  /*74a0*/  ISETP.GT.AND P4, PT, R4.reuse, 0x18, P0 ;  /* 0x000000180400780c */ /* 0x040fe40000784270 */
[----:B------:R-:W-:Y:S01]  /*74b0*/  ISETP.GT.AND P0, PT, R4, 0x19, P0 ;  /* 0x000000190400780c */ /* 0x000fe20000704270 */
[----:B------:R1:W-:Y:S01]  /*74c0*/  @P3 STG.E.U16 desc[UR54][R20.64], R36 ;  /* 0x0000002414003986 */ /* 0x0003e2000c101536 */
[----:B------:R-:W-:Y:S02]  /*74d0*/  IADD3 R4, P2, R10, UR46, RZ ;  /* 0x0000002e0a047c10 */ /* 0x000fe4000ff5e0ff */
[----:B0-----:R-:W-:-:S02]  /*74e0*/  IADD3 R6, P3, R12, UR45, RZ ;  /* 0x0000002d0c067c10 */ /* 0x001fc4000ff7e0ff */
[----:B------:R-:W-:Y:S02]  /*74f0*/  IADD3 R10, P5, R12, UR46, RZ ;  /* 0x0000002e0c0a7c10 */ /* 0x000fe4000ffbe0ff */
[----:B------:R-:W-:Y:S02]  /*7500*/  IADD3.X R5, R11, UR38, RZ, P2, !PT ;  /* 0x000000260b057c10 */ /* 0x000fe400097fe4ff */
[C---:B------:R-:W-:Y:S02]  /*7510*/  IADD3.X R7, R13.reuse, UR38, RZ, P3, !PT ;  /* 0x000000260d077c10 */ /* 0x040fe40009ffe4ff */
[----:B------:R-:W-:Y:S01]  /*7520*/  IADD3.X R11, R13, UR38, RZ, P5, !PT ;  /* 0x000000260d0b7c10 */ /* 0x000fe2000affe4ff */
[----:B------:R1:W-:Y:S04]  /*7530*/  @P1 STG.E.U16 desc[UR54][R4.64], R37 ;  /* 0x0000002504001986 */ /* 0x0003e8000c101536 */
[----:B------:R1:W-:Y:S04]  /*7540*/  @P4 STG.E.U16 desc[UR54][R6.64], R38 ;  /* 0x0000002606004986 */ /* 0x0003e8000c101536 */
[----:B------:R1:W-:Y:S02]  /*7550*/  @P0 STG.E.U16 desc[UR54][R10.64], R39 ;  /* 0x000000270a000986 */ /* 0x0003e4000c101536 */
.L_x_158:
[----:B------:R-:W-:Y:S05]  /*7560*/  BSYNC B0 ;  /* 0x0000000000007941 */ /* 0x000fea0003800000 */
.L_x_32:
[----:B------:R-:W-:Y:S01]  /*7570*/  IADD3 R16, P0, R16, UR52, RZ ;  /* 0x0000003410107c10 */ /* 0x000fe2000ff1e0ff */
[----:B------:R-:W-:Y:S01]  /*7580*/  ULDC.64 UR4, c[0x0][0x650] ;  /* 0x0001940000047ab9 */ /* 0x000fe20000000a00 */
[----:B----4-:R-:W-:Y:S01]  /*7590*/  PRMT R3, RZ, 0x7610, R3 ;  /* 0x00007610ff037816 */ /* 0x010fe20000000003 */
[----:B------:R-:W-:Y:S01]  /*75a0*/  IMAD.MOV.U32 R96, RZ, RZ, -0x1 ;  /* 0xffffffffff607424 */ /* 0x000fe200078e00ff */
[----:B------:R-:W-:Y:S01]  /*75b0*/  IADD3.X R17, R17, UR37, RZ, P0, !PT ;  /* 0x0000002511117c10 */ /* 0x000fe200087fe4ff */
[----:B------:R-:W-:Y:S01]  /*75c0*/  IMAD.MOV.U32 R97, RZ, RZ, -0x1 ;  /* 0xffffffffff617424 */ /* 0x000fe200078e00ff */
[----:B------:R-:W-:-:S04]  /*75d0*/  ISETP.GE.U32.AND P0, PT, R16, UR4, PT ;  /* 0x0000000410007c0c */ /* 0x000fc8000bf06070 */
[----:B------:R-:W-:-:S13]  /*75e0*/  ISETP.GE.U32.AND.EX P0, PT, R17, UR5, PT, P0 ;  /* 0x0000000511007c0c */ /* 0x000fda000bf06100 */
[----:B------:R-:W-:Y:S05]  /*75f0*/  @P0 BRA `(.L_x_159) ;  /* 0x0000000400580947 */ /* 0x000fea0003800000 */
[----:B-1----:R-:W1:Y:S01]  /*7600*/  LDC.64 R10, c[0x0][0x628] ;  /* 0x00018a00ff0a7b82 */ /* 0x002e620000000a00 */
[----:B------:R-:W4:Y:S01]  /*7610*/  S2R R12, SR_CTAID.X ;  /* 0x00000000000c7919 */ /* 0x000f220000002500 */
[----:B0-----:R-:W-:Y:S02]  /*7620*/  IMAD.MOV.U32 R8, RZ, RZ, R16 ;  /* 0x000000ffff087224 */ /* 0x001fe400078e0010 */
[----:B------:R-:W-:Y:S01]  /*7630*/  IMAD.MOV.U32 R9, RZ, RZ, R17 ;  /* 0x000000ffff097224 */ /* 0x000fe200078e0011 */
[----:B------:R-:W0:Y:S03]  /*7640*/  S2R R20, SR_CTAID.Y ;  /* 0x0000000000147919 */ /* 0x000e260000002600 */
[----:B------:R-:W0:Y:S08]  /*7650*/  LDC R0, c[0x0][0x630] ;  /* 0x00018c00ff007b82 */ /* 0x000e300000000800 */
[----:B------:R-:W0:Y:S01]  /*7660*/  LDC.64 R14, c[0x0][0x620] ;  /* 0x00018800ff0e7b82 */ /* 0x000e220000000a00 */
[----:B-1----:R-:W-:-:S04]  /*7670*/  ISETP.NE.U32.AND P0, PT, R10, RZ, PT ;  /* 0x000000ff0a00720c */ /* 0x002fc80003f05070 */
[----:B------:R-:W-:-:S13]  /*7680*/  ISETP.NE.AND.EX P0, PT, R11, RZ, PT, P0 ;  /* 0x000000ff0b00720c */ /* 0x000fda0003f05300 */
[----:B0---4-:R-:W-:Y:S05]  /*7690*/  @!P0 BRA `(.L_x_160) ;  /* 0x0000000000288947 */ /* 0x011fea0003800000 */
        /* <DEDUP_REMOVED lines=10> */
.L_x_160:
[-CC-:B------:R-:W-:Y:S01]  /*7740*/  SHF.R.U64 R97, R8, R0.reuse, R9.reuse ;  /* 0x0000000008617219 */ /* 0x180fe20000001209 */
[----:B------:R-:W0:Y:S01]  /*7750*/  LDC.64 R28, c[0x0][0x640] ;  /* 0x00019000ff1c7b82 */ /* 0x000e220000000a00 */
[----:B------:R-:W-:Y:S01]  /*7760*/  SHF.R.U32.HI R0, RZ, R0, R9 ;  /* 0x00000000ff007219 */ /* 0x000fe20000011609 */
[----:B------:R-:W-:Y:S01]  /*7770*/  ULDC UR4, c[0x0][0x150] ;  /* 0x0000540000047ab9 */ /* 0x000fe20000000800 */
[----:B------:R-:W-:Y:S02]  /*7780*/  IADD3 R3, P0, RZ, -R97, RZ ;  /* 0x80000061ff037210 */ /* 0x000fe40007f1e0ff */
[----:B------:R-:W-:-:S03]  /*7790*/  I2FP.F32.U32 R8, R12 ;  /* 0x0000000c00087245 */ /* 0x000fc60000201000 */
[----:B------:R-:W1:Y:S01]  /*77a0*/  LDC R6, c[0x0][0x618] ;  /* 0x00018600ff067b82 */ /* 0x000e620000000800 */
[----:B------:R-:W-:Y:S02]  /*77b0*/  IMAD.X R7, RZ, RZ, ~R0, P0 ;  /* 0x000000ffff077224 */ /* 0x000fe400000e0e00 */
[----:B------:R-:W-:Y:S01]  /*77c0*/  FMUL R8, R8, UR4 ;  /* 0x0000000408087c20 */ /* 0x000fe20008400000 */
[----:B------:R-:W-:Y:S01]  /*77d0*/  IMAD.WIDE.U32 R4, R3, R14, R16 ;  /* 0x0000000e03047225 */ /* 0x000fe200078e0010 */
[----:B------:R-:W-:-:S03]  /*77e0*/  ULDC UR4, c[0x0][0x154] ;  /* 0x0000550000047ab9 */ /* 0x000fc60000000800 */
[----:B------:R-:W-:Y:S01]  /*77f0*/  IMAD R0, R7, R14, RZ ;  /* 0x0000000e07007224 */ /* 0x000fe200078e02ff */
[----:B------:R-:W4:Y:S01]  /*7800*/  LDC R24, c[0x0][0x608] ;  /* 0x00018200ff187b82 */ /* 0x000f220000000800 */
[----:B------:R-:W2:Y:S02]  /*7810*/  F2I.U32.TRUNC.NTZ R8, R8 ;  /* 0x0000000800087305 */ /* 0x000ea4000020f000 */
[----:B------:R-:W-:Y:S01]  /*7820*/  IMAD R3, R3, R15, R0 ;  /* 0x0000000f03037224 */ /* 0x000fe200078e0200 */
[----:B------:R-:W-:-:S03]  /*7830*/  I2FP.F32.U32 R0, R20 ;  /* 0x0000001400007245 */ /* 0x000fc60000201000 */
[----:B------:R-:W-:Y:S01]  /*7840*/  IMAD.IADD R3, R5, 0x1, R3 ;  /* 0x0000000105037824 */ /* 0x000fe200078e0203 */
[----:B------:R-:W3:Y:S01]  /*7850*/  LDC R9, c[0x0][0x658] ;  /* 0x00019600ff097b82 */ /* 0x000ee20000000800 */
[----:B0-----:R-:W-:-:S04]  /*7860*/  ISETP.NE.U32.AND P0, PT, R28, RZ, PT ;  /* 0x000000ff1c00720c */ /* 0x001fc80003f05070 */
[----:B------:R-:W-:-:S03]  /*7870*/  ISETP.NE.AND.EX P0, PT, R29, RZ, PT, P0 ;  /* 0x000000ff1d00720c */ /* 0x000fc60003f05300 */
[----:B------:R-:W0:Y:S01]  /*7880*/  LDC R7, c[0x0][0x144] ;  /* 0x00005100ff077b82 */ /* 0x000e220000000800 */
[-CC-:B-1----:R-:W-:Y:S01]  /*7890*/  SHF.R.U64 R10, R4, R6.reuse, R3.reuse ;  /* 0x00000006040a7219 */ /* 0x182fe20000001203 */
[----:B--2---:R-:W-:Y:S01]  /*78a0*/  IMAD.MOV R8, RZ, RZ, -R8 ;  /* 0x000000ffff087224 */ /* 0x004fe200078e0a08 */
[----:B------:R-:W-:Y:S01]  /*78b0*/  SHF.R.U32.HI R3, RZ, R6, R3 ;  /* 0x00000006ff037219 */ /* 0x000fe20000011603 */
[----:B------:R-:W-:Y:S01]  /*78c0*/  FMUL R6, R0, UR4 ;  /* 0x0000000400067c20 */ /* 0x000fe20008400000 */
[----:B------:R-:W-:-:S03]  /*78d0*/  IMAD.MOV.U32 R4, RZ, RZ, 0x1 ;  /* 0x00000001ff047424 */ /* 0x000fc600078e00ff */
[----:B------:R-:W1:Y:S01]  /*78e0*/  LDC R21, c[0x0][0x148] ;  /* 0x00005200ff157b82 */ /* 0x000e620000000800 */
[----:B------:R2:W0:Y:S01]  /*78f0*/  F2I.U32.TRUNC.NTZ R14, R6 ;  /* 0x00000006000e7305 */ /* 0x000422000020f000 */
[-CC-:B----4-:R-:W-:Y:S02]  /*7900*/  SHF.R.U64 R13, R10, R24.reuse, R3.reuse ;  /* 0x000000180a0d7219 */ /* 0x190fe40000001203 */
[----:B------:R-:W-:-:S04]  /*7910*/  SHF.R.U32.HI R0, RZ, R24, R3 ;  /* 0x00000018ff007219 */ /* 0x000fc80000011603 */
[----:B------:R-:W4:Y:S01]  /*7920*/  LDC R25, c[0x0][0x600] ;  /* 0x00018000ff197b82 */ /* 0x000f220000000800 */
[-CC-:B---3--:R-:W-:Y:S02]  /*7930*/  SHF.R.U64 R15, R13, R9.reuse, R0.reuse ;  /* 0x000000090d0f7219 */ /* 0x188fe40000001200 */
[----:B------:R-:W-:-:S05]  /*7940*/  SHF.R.U32.HI R5, RZ, R9, R0 ;  /* 0x00000009ff057219 */ /* 0x000fca0000011600 */
[----:B------:R-:W3:Y:S01]  /*7950*/  LDC R26, c[0x0][0x648] ;  /* 0x00019200ff1a7b82 */ /* 0x000ee20000000800 */
[----:B0-----:R-:W-:Y:S01]  /*7960*/  IMAD R27, R7, R8, R12 ;  /* 0x00000008071b7224 */ /* 0x001fe200078e020c */
[----:B------:R-:W-:Y:S01]  /*7970*/  SHF.L.U32 R12, R4, R9, RZ ;  /* 0x00000009040c7219 */ /* 0x000fe200000006ff */
[----:B------:R-:W-:-:S05]  /*7980*/  IMAD.MOV.U32 R4, RZ, RZ, R15 ;  /* 0x000000ffff047224 */ /* 0x000fca00078e000f */
[----:B------:R-:W0:Y:S08]  /*7990*/  LDC R30, c[0x0][0x638] ;  /* 0x00018e00ff1e7b82 */ /* 0x000e300000000800 */
[----:B------:R-:W0:Y:S01]  /*79a0*/  LDC R31, c[0x0][0x610] ;  /* 0x00018400ff1f7b82 */ /* 0x000e220000000800 */
[----:B-12-4-:R-:W-:Y:S05]  /*79b0*/  @!P0 BRA `(.L_x_161) ;  /* 0x0000000000288947 */ /* 0x016fea0003800000 */
[----:B------:R-:W1:Y:S02]  /*79c0*/  LDC R0, c[0x0][0x64c] ;  /* 0x00019300ff007b82 */ /* 0x000e640000000800 */
[----:B-1----:R-:W-:-:S05]  /*79d0*/  IADD3 R3, P0, R15, R0, RZ ;  /* 0x000000000f037210 */ /* 0x002fca0007f1e0ff */
        /* <DEDUP_REMOVED lines=8> */
.L_x_161:
[----:B------:R-:W-:Y:S01]  /*7a60*/  ISETP.NE.AND P0, PT, R2, 0x1, PT ;  /* 0x000000010200780c */ /* 0x000fe20003f05270 */
[----:B------:R-:W-:Y:S01]  /*7a70*/  IMAD.MOV R14, RZ, RZ, -R14 ;  /* 0x000000ffff0e7224 */ /* 0x000fe200078e0a0e */
[----:B---3--:R-:W-:Y:S01]  /*7a80*/  SHF.R.U64 R3, R4, R26, R5 ;  /* 0x0000001a04037219 */ /* 0x008fe20000001205 */
[----:B------:R-:W-:Y:S01]  /*7a90*/  VIADD R5, R25, 0xffffffff ;  /* 0xffffffff19057836 */ /* 0x000fe20000000000 */
[----:B------:R-:W-:-:S03]  /*7aa0*/  LOP3.LUT R0, R13, R94, RZ, 0xc0, !PT ;  /* 0x0000005e0d007212 */ /* 0x000fc600078ec0ff */
[----:B------:R-:W-:Y:S01]  /*7ab0*/  IMAD.MOV R4, RZ, RZ, -R3 ;  /* 0x000000ffff047224 */ /* 0x000fe200078e0a03 */
[----:B------:R-:W-:Y:S01]  /*7ac0*/  LOP3.LUT R10, R10, R5, RZ, 0xc0, !PT ;  /* 0x000000050a0a7212 */ /* 0x000fe200078ec0ff */
[----:B------:R-:W-:Y:S02]  /*7ad0*/  IMAD R0, R12, R3, R0 ;  /* 0x000000030c007224 */ /* 0x000fe400078e0200 */
[----:B0-----:R-:W-:Y:S02]  /*7ae0*/  IMAD R3, R4, R30, R15 ;  /* 0x0000001e04037224 */ /* 0x001fe400078e020f */
[----:B------:R-:W-:Y:S02]  /*7af0*/  @P0 IMAD R27, R21, R14, R20 ;  /* 0x0000000e151b0224 */ /* 0x000fe400078e0214 */
[----:B------:R-:W-:Y:S02]  /*7b00*/  IMAD R5, R3, R25, R10 ;  /* 0x0000001903057224 */ /* 0x000fe400078e020a */
[----:B------:R-:W-:-:S02]  /*7b10*/  IMAD R0, R0, R31, R27 ;  /* 0x0000001f00007224 */ /* 0x000fc400078e021b */
[----:B------:R-:W-:-:S03]  /*7b20*/  IMAD.MOV.U32 R4, RZ, RZ, 0x1 ;  /* 0x00000001ff047424 */ /* 0x000fc600078e00ff */
[----:B------:R-:W-:Y:S02]  /*7b30*/  SEL R96, R5, R0, !P0 ;  /* 0x0000000005607207 */ /* 0x000fe40004000000 */
[----:B------:R-:W-:Y:S02]  /*7b40*/  PRMT R3, R4, 0x7610, R3 ;  /* 0x0000761004037816 */ /* 0x000fe40000000003 */
[----:B------:R-:W-:-:S07]  /*7b50*/  SEL R0, R0, R5, !P0 ;  /* 0x0000000500007207 */ /* 0x000fce0004000000 */
.L_x_159:
[----:B------:R-:W-:Y:S01]  /*7b60*/  LOP3.LUT P0, RZ, R3, 0xff, RZ, 0xc0, !PT ;  /* 0x000000ff03ff7812 */ /* 0x000fe2000780c0ff */
[----:B-1-3--:R-:W-:-:S12]  /*7b70*/  IMAD.MOV.U32 R99, RZ, RZ, R0 ;  /* 0x000000ffff637224 */ /* 0x00afd800078e0000 */
[----:B------:R-:W-:Y:S05]  /*7b80*/  @P0 BRA `(.L_x_162) ;  /* 0xffffff9800580947 */ /* 0x000fea000383ffff */
[----:B------:R-:W-:Y:S05]  /*7b90*/  EXIT ;  /* 0x000000000000794d */ /* 0x000fea0003800000 */
.L_x_7:
        /* <DEDUP_REMOVED lines=26> */
.L_x_164:
[----:B------:R-:W0:Y:S01]  /*7d40*/  LDC.64 R30, c[0x0][0x640] ;  /* 0x00019000ff1e7b82 */ /* 0x000e220000000a00 */
[-CC-:B------:R-:W-:Y:S01]  /*7d50*/  SHF.R.U64 R22, R14, R8.reuse, R15.reuse ;  /* 0x000000080e167219 */ /* 0x180fe2000000120f */
[----:B------:R-:W-:Y:S01]  /*7d60*/  IMAD.MOV.U32 R27, RZ, RZ, 0x1 ;  /* 0x00000001ff1b7424 */ /* 0x000fe200078e00ff */
[----:B------:R-:W-:Y:S02]  /*7d70*/  SHF.R.U32.HI R7, RZ, R8, R15 ;  /* 0x00000008ff077219 */ /* 0x000fe4000001160f */
[----:B------:R-:W-:-:S03]  /*7d80*/  IADD3 R13, P0, RZ, -R22, RZ ;  /* 0x80000016ff0d7210 */ /* 0x000fc60007f1e0ff */
[----:B------:R-:W1:Y:S02]  /*7d90*/  LDC R12, c[0x0][0x618] ;  /* 0x00018600ff0c7b82 */ /* 0x000e640000000800 */
[----:B------:R-:W-:Y:S02]  /*7da0*/  IMAD.X R7, RZ, RZ, ~R7, P0 ;  /* 0x000000ffff077224 */ /* 0x000fe400000e0e07 */
[----:B------:R-:W-:-:S04]  /*7db0*/  IMAD.WIDE.U32 R10, R13, R24, R16 ;  /* 0x000000180d0a7225 */ /* 0x000fc800078e0010 */
[----:B------:R-:W2:Y:S01]  /*7dc0*/  LDC R14, c[0x0][0x608] ;  /* 0x00018200ff0e7b82 */ /* 0x000ea20000000800 */
[----:B------:R-:W-:-:S04]  /*7dd0*/  IMAD R8, R7, R24, RZ ;  /* 0x0000001807087224 */ /* 0x000fc800078e02ff */
[----:B------:R-:W-:-:S03]  /*7de0*/  IMAD R7, R13, R25, R8 ;  /* 0x000000190d077224 */ /* 0x000fc600078e0208 */
[----:B------:R-:W3:Y:S01]  /*7df0*/  LDC R28, c[0x0][0x658] ;  /* 0x00019600ff1c7b82 */ /* 0x000ee20000000800 */
[----:B------:R-:W-:Y:S01]  /*7e00*/  IMAD.IADD R7, R11, 0x1, R7 ;  /* 0x000000010b077824 */ /* 0x000fe200078e0207 */
[----:B0-----:R-:W-:Y:S01]  /*7e10*/  ISETP.NE.U32.AND P0, PT, R30, RZ, PT ;  /* 0x000000ff1e00720c */ /* 0x001fe20003f05070 */
[----:B------:R-:W-:-:S03]  /*7e20*/  IMAD.MOV.U32 R11, RZ, RZ, -0x1 ;  /* 0xffffffffff0b7424 */ /* 0x000fc600078e00ff */
        /* <DEDUP_REMOVED lines=8> */
[-C--:B---3--:R-:W-:Y:S02]  /*7eb0*/  SHF.L.U32 R10, R11, R28.reuse, RZ ;  /* 0x0000001c0b0a7219 */ /* 0x088fe400000006ff */
[--C-:B------:R-:W-:Y:S02]  /*7ec0*/  SHF.R.U64 R26, R24, R28, R7.reuse ;  /* 0x0000001c181a7219 */ /* 0x100fe40000001207 */
[----:B------:R-:W-:Y:S02]  /*7ed0*/  LOP3.LUT R29, RZ, R10, RZ, 0x33, !PT ;  /* 0x0000000aff1d7212 */ /* 0x000fe400078e33ff */
[----:B------:R-:W-:Y:S01]  /*7ee0*/  SHF.R.U32.HI R11, RZ, R28, R7 ;  /* 0x0000001cff0b7219 */ /* 0x000fe20000011607 */
[----:B------:R-:W3:Y:S01]  /*7ef0*/  LDC R32, c[0x0][0x610] ;  /* 0x00018400ff207b82 */ /* 0x000ee20000000800 */
[----:B------:R-:W-:Y:S01]  /*7f00*/  IMAD.MOV.U32 R10, RZ, RZ, R26 ;  /* 0x000000ffff0a7224 */ /* 0x000fe200078e001a */
[----:B------:R-:W-:Y:S06]  /*7f10*/  @!P0 BRA `(.L_x_165) ;  /* 0x0000000000288947 */ /* 0x000fec0003800000 */
        /* <DEDUP_REMOVED lines=10> */
.L_x_165:
[----:B------:R-:W-:Y:S02]  /*7fc0*/  ISETP.NE.AND P0, PT, R2, 0x1, PT ;  /* 0x000000010200780c */ /* 0x000fe40003f05270 */
[----:B-1----:R-:W-:Y:S01]  /*7fd0*/  SHF.R.U64 R8, R10, R8, R11 ;  /* 0x000000080a087219 */ /* 0x002fe2000000120b */
[----:B0-----:R-:W-:Y:S01]  /*7fe0*/  VIADD R11, R21, 0xffffffff ;  /* 0xffffffff150b7836 */ /* 0x001fe20000000000 */
[----:B------:R-:W-:Y:S02]  /*7ff0*/  SHF.L.U32 R27, R27, R28, RZ ;  /* 0x0000001c1b1b7219 */ /* 0x000fe400000006ff */
[----:B------:R-:W-:Y:S01]  /*8000*/  LOP3.LUT R5, R24, R29, RZ, 0xc0, !PT ;  /* 0x0000001d18057212 */ /* 0x000fe200078ec0ff */
[----:B------:R-:W-:-:S04]  /*8010*/  IMAD.MOV R7, RZ, RZ, -R8 ;  /* 0x000000ffff077224 */ /* 0x000fc800078e0a08 */
[----:B------:R-:W-:Y:S02]  /*8020*/  IMAD R5, R27, R8, R5 ;  /* 0x000000081b057224 */ /* 0x000fe400078e0205 */
[----:B------:R-:W-:Y:S01]  /*8030*/  @P0 IMAD R6, R9, R23, R4 ;  /* 0x0000001709060224 */ /* 0x000fe200078e0204 */
[----:B------:R-:W-:Y:S01]  /*8040*/  LOP3.LUT R9, R20, R11, RZ, 0xc0, !PT ;  /* 0x0000000b14097212 */ /* 0x000fe200078ec0ff */
[----:B--2---:R-:W-:Y:S02]  /*8050*/  IMAD R4, R7, R25, R26 ;  /* 0x0000001907047224 */ /* 0x004fe400078e021a */
[----:B---3--:R-:W-:Y:S02]  /*8060*/  IMAD R6, R5, R32, R6 ;  /* 0x0000002005067224 */ /* 0x008fe400078e0206 */
[----:B------:R-:W-:Y:S02]  /*8070*/  IMAD R5, R4, R21, R9 ;  /* 0x0000001504057224 */ /* 0x000fe400078e0209 */
[----:B------:R-:W-:-:S02]  /*8080*/  IMAD.MOV.U32 R8, RZ, RZ, 0x1 ;  /* 0x00000001ff087424 */ /* 0x000fc400078e00ff */
[----:B------:R-:W-:Y:S01]  /*8090*/  IMAD.MOV.U32 R7, RZ, RZ, R22 ;  /* 0x000000ffff077224 */ /* 0x000fe200078e0016 */
[----:B------:R-:W-:Y:S02]  /*80a0*/  SEL R21, R5, R6, !P0 ;  /* 0x0000000605157207 */ /* 0x000fe40004000000 */
[----:B------:R-:W-:-:S07]  /*80b0*/  SEL R20, R6, R5, !P0 ;  /* 0x0000000506147207 */ /* 0x000fce0004000000 */
.L_x_163:
[----:B------:R-:W-:-:S08]  /*80c0*/  NOP ;  /* 0x0000000000007918 */ /* 0x000fd00000000000 */
[----:B------:R-:W0:-:S00]  /*80d0*/  USETMAXREG.DEALLOC.CTAPOOL 0x28 ;  /* 0x00000028000079c8 */ /* 0x000e0000080e0500 */
[----:B0-----:R-:W-:-:S13]  /*80e0*/  ISETP.NE.AND P0, PT, R3, RZ, PT ;  /* 0x000000ff0300720c */ /* 0x001fda0003f05270 */
[----:B------:R-:W-:Y:S05]  /*80f0*/  @P0 EXIT ;  /* 0x000000000000094d */ /* 0x000fea0003800000 */
[----:B------:R-:W-:Y:S01]  /*8100*/  LOP3.LUT P0, RZ, R8, 0xff, RZ, 0xc0, !PT ;  /* 0x000000ff08ff7812 */ /* 0x000fe2000780c0ff */
[----:B------:R-:W-:Y:S02]  /*8110*/  IMAD.MOV.U32 R3, RZ, RZ, 0x1 ;  /* 0x00000001ff037424 */ /* 0x000fe400078e00ff */
[----:B------:R-:W-:-:S10]  /*8120*/  IMAD.MOV.U32 R8, RZ, RZ, RZ ;  /* 0x000000ffff087224 */ /* 0x000fd400078e00ff */
[----:B------:R-:W-:Y:S05]  /*8130*/  @!P0 BRA `(.L_x_166) ;  /* 0x0000000c00288947 */ /* 0x000fea0003800000 */
[----:B------:R-:W0:Y:S01]  /*8140*/  LDC R3, c[0x0][0x28c] ;  /* 0x0000a300ff037b82 */ /* 0x000e220000000800 */
[----:B------:R-:W1:Y:S01]  /*8150*/  S2R R13, SR_CgaCtaId ;  /* 0x00000000000d7919 */ /* 0x000e620000008800 */
[----:B------:R-:W-:Y:S01]  /*8160*/  ULDC UR5, c[0x0][0x658] ;  /* 0x0001960000057ab9 */ /* 0x000fe20000000800 */
[----:B------:R-:W-:Y:S01]  /*8170*/  UMOV UR6, 0xffffffff ;  /* 0xffffffff00067882 */ /* 0x000fe20000000000 */
[----:B------:R-:W-:Y:S01]  /*8180*/  BSSY B0, `(.L_x_166) ;  /* 0x00000c5000007945 */ /* 0x000fe20003800000 */
[----:B------:R-:W-:Y:S01]  /*8190*/  USHF.L.U32 UR6, UR6, UR5, URZ ;  /* 0x0000000506067299 */ /* 0x000fe2000800063f */
[----:B------:R-:W-:Y:S01]  /*81a0*/  IMAD.MOV.U32 R10, RZ, RZ, 0x1 ;  /* 0x00000001ff0a7424 */ /* 0x000fe200078e00ff */
[----:B------:R-:W-:Y:S01]  /*81b0*/  LOP3.LUT R9, R18, 0x2, RZ, 0xfc, !PT ;  /* 0x0000000212097812 */ /* 0x000fe200078efcff */
[----:B------:R-:W-:Y:S01]  /*81c0*/  IMAD.MOV.U32 R8, RZ, RZ, RZ ;  /* 0x000000ffff087224 */ /* 0x000fe200078e00ff */
[----:B------:R-:W-:Y:S01]  /*81d0*/  ULDC UR4, c[0x0][0x600] ;  /* 0x0001800000047ab9 */ /* 0x000fe20000000800 */
[----:B------:R-:W-:Y:S01]  /*81e0*/  UMOV UR7, 0x1 ;  /* 0x0000000100077882 */ /* 0x000fe20000000000 */
[----:B------:R-:W-:-:S02]  /*81f0*/  UIADD3 UR15, UR4, -0x1, URZ ;  /* 0xffffffff040f7890 */ /* 0x000fc4000fffe03f */
[----:B------:R-:W-:Y:S02]  /*8200*/  USHF.L.U32 UR17, UR7, UR5, URZ ;  /* 0x0000000507117299 */ /* 0x000fe4000800063f */
[----:B------:R-:W-:Y:S01]  /*8210*/  ULOP3.LUT UR16, URZ, UR6, URZ, 0x33, !UPT ;  /* 0x000000063f107292 */ /* 0x000fe2000f8e333f */
[----:B------:R-:W-:Y:S01]  /*8220*/  ULDC.64 UR20, c[0x0][0x198] ;  /* 0x0000660000147ab9 */ /* 0x000fe20000000a00 */
[----:B0-----:R-:W-:-:S05]  /*8230*/  VIADD R3, R3, 0x1f ;  /* 0x0000001f03037836 */ /* 0x001fca0000000000 */
[----:B------:R-:W-:-:S04]  /*8240*/  SHF.R.S32.HI R4, RZ, 0x1f, R3 ;  /* 0x0000001fff047819 */ /* 0x000fc80000011403 */
[----:B------:R-:W-:Y:S01]  /*8250*/  LEA.HI R4, R4, R3, RZ, 0x5 ;  /* 0x0000000304047211 */ /* 0x000fe200078f28ff */
[C---:B-1----:R-:W-:Y:S02]  /*8260*/  IMAD.SHL.U32 R12, R13.reuse, 0x10, RZ ;  /* 0x000000100d0c7824 */ /* 0x042fe400078e00ff */
[----:B------:R-:W-:Y:S01]  /*8270*/  IMAD.SHL.U32 R13, R13, 0x200, RZ ;  /* 0x000002000d0d7824 */ /* 0x000fe200078e00ff */
[----:B------:R-:W-:Y:S01]  /*8280*/  SHF.R.S32.HI R11, RZ, 0x5, R4 ;  /* 0x00000005ff0b7819 */ /* 0x000fe20000011404 */
[----:B------:R-:W-:Y:S01]  /*8290*/  IMAD.MOV.U32 R3, RZ, RZ, 0x1 ;  /* 0x00000001ff037424 */ /* 0x000fe200078e00ff */
[----:B------:R-:W-:Y:S02]  /*82a0*/  LOP3.LUT R12, R12, 0x10, RZ, 0xc0, !PT ;  /* 0x000000100c0c7812 */ /* 0x000fe400078ec0ff */
[----:B------:R-:W-:Y:S01]  /*82b0*/  LOP3.LUT R13, R13, 0x200, RZ, 0xc0, !PT ;  /* 0x000002000d0d7812 */ /* 0x000fe200078ec0ff */
[----:B------:R-:W-:-:S07]  /*82c0*/  VIADD R19, R11, 0x1 ;  /* 0x000000010b137836 */ /* 0x000fce0000000000 */
.L_x_177:
[----:B------:R-:W-:-:S03]  /*82d0*/  UMOV UR4, 0xffffffff ;  /* 0xffffffff00047882 */ /* 0x000fc60000000000 */
[----:B------:R-:W-:Y:S05]  /*82e0*/  BRA.DIV UR4, `(.L_x_167) ;  /* 0x0000000e04f07947 */ /* 0x000fea000b800000 */
[----:B------:R-:W-:-:S13]  /*82f0*/  ELECT P6, URZ, PT ;  /* 0x00000000003f782f */ /* 0x000fda00038c0000 */
.L_x_190:
[----:B------:R-:W0:Y:S01]  /*8300*/  LDC R4, c[0x0][0x28c] ;  /* 0x0000a300ff047b82 */ /* 0x000e220000000800 */
[----:B------:R-:W-:Y:S01]  /*8310*/  BSSY B1, `(.L_x_168) ;  /* 0x0000038000017945 */ /* 0x000fe20003800000 */
[----:B0-----:R-:W-:-:S13]  /*8320*/  ISETP.LT.OR P6, PT, R4, 0x1, !P6 ;  /* 0x000000010400780c */ /* 0x001fda00077c1670 */
[----:B------:R-:W-:Y:S05]  /*8330*/  @P6 BRA `(.L_x_169) ;  /* 0x0000000000d46947 */ /* 0x000fea0003800000 */
[----:B------:R-:W-:Y:S02]  /*8340*/  IMAD R21, R21, 0x20, R12 ;  /* 0x0000002015157824 */ /* 0x000fe400078e020c */
[----:B------:R-:W-:Y:S02]  /*8350*/  IMAD.SHL.U32 R20, R20, 0x200, RZ ;  /* 0x0000020014147824 */ /* 0x000fe400078e00ff */
[----:B------:R-:W-:Y:S02]  /*8360*/  IMAD.MOV.U32 R22, RZ, RZ, RZ ;  /* 0x000000ffff167224 */ /* 0x000fe400078e00ff */
[----:B------:R-:W-:Y:S02]  /*8370*/  IMAD.MOV.U32 R4, RZ, RZ, R19 ;  /* 0x000000ffff047224 */ /* 0x000fe400078e0013 */
[----:B------:R-:W-:Y:S02]  /*8380*/  IMAD.MOV.U32 R5, RZ, RZ, R3 ;  /* 0x000000ffff057224 */ /* 0x000fe400078e0003 */
[----:B------:R-:W-:-:S07]  /*8390*/  IMAD.MOV.U32 R6, RZ, RZ, R8 ;  /* 0x000000ffff067224 */ /* 0x000fce00078e0008 */
.L_x_172:
[----:B------:R-:W0:Y:S01]  /*83a0*/  S2R R15, SR_CgaCtaId ;  /* 0x00000000000f7919 */ /* 0x000e220000008800 */
[----:B------:R-:W-:Y:S02]  /*83b0*/  MOV R14, 0x400 ;  /* 0x00000400000e7802 */ /* 0x000fe40000000f00 */
[----:B------:R-:W-:Y:S02]  /*83c0*/  ISETP.NE.AND P1, PT, R0, RZ, PT ;  /* 0x000000ff0000720c */ /* 0x000fe40003f25270 */
[----:B0-----:R-:W-:Y:S02]  /*83d0*/  LEA R25, R15, R14, 0x18 ;  /* 0x0000000e0f197211 */ /* 0x001fe400078ec0ff */
[----:B------:R-:W-:-:S09]  /*83e0*/  SHF.L.U32 R14, R5, 0x1f, RZ ;  /* 0x0000001f050e7819 */ /* 0x000fd200000006ff */
[----:B------:R-:W0:Y:S01]  /*83f0*/  @!P1 LDC R15, c[0x0][0x500] ;  /* 0x00014000ff0f9b82 */ /* 0x000e220000000800 */
[----:B------:R-:W-:-:S04]  /*8400*/  IMAD R23, R6, 0x8, R25 ;  /* 0x0000000806177824 */ /* 0x000fc800078e0219 */
[----:B------:R-:W1:Y:S02]  /*8410*/  SYNCS.PHASECHK.TRANS64.TRYWAIT P0, [R23+URZ+0x30], R14 ;  /* 0x0000300e170075a7 */ /* 0x000e64000800017f */
[----:B-1----:R-:W-:Y:S05]  /*8420*/  @!P0 BRA `(.L_x_170) ;  /* 0x0000000c00c08947 */ /* 0x002fea0003800000 */
.L_x_191:
[----:B-1----:R-:W-:Y:S01]  /*8430*/  PRMT R14, R9, 0x9910, RZ ;  /* 0x00009910090e7816 */ /* 0x002fe200000000ff */
[----:B0-----:R0:W-:Y:S03]  /*8440*/  @!P1 SYNCS.ARRIVE.TRANS64 RZ, [R23+URZ], R15 ;  /* 0x0000000f17ff99a7 */ /* 0x0011e6000800003f */
[----:B------:R-:W-:-:S13]  /*8450*/  ISETP.NE.AND P0, PT, R14, 0x2, PT ;  /* 0x000000020e00780c */ /* 0x000fda0003f05270 */
[----:B0-----:R-:W-:Y:S05]  /*8460*/  @P0 BRA `(.L_x_171) ;  /* 0x0000000000040947 */ /* 0x001fea0003800000 */
[----:B------:R-:W-:Y:S01]  /*8470*/  BPT.TRAP 0x1 ;  /* 0x000000040000795c */ /* 0x000fe20000300000 */
.L_x_171:
[C---:B------:R-:W-:Y:S01]  /*8480*/  IMAD R14, R6.reuse, 0x400, R13 ;  /* 0x00000400060e7824 */ /* 0x040fe200078e020d */
[----:B------:R-:W-:Y:S01]  /*8490*/  R2UR UR9, R23 ;  /* 0x00000000170972ca */ /* 0x000fe200000e0000 */
[--C-:B------:R-:W-:Y:S01]  /*84a0*/  IMAD R15, R6, 0x8000, R25.reuse ;  /* 0x00008000060f7824 */ /* 0x100fe200078e0219 */
[----:B------:R-:W-:Y:S01]  /*84b0*/  UIADD3 UR4, UP0, UR20, 0xf0, URZ ;  /* 0x000000f014047890 */ /* 0x000fe2000ff1e03f */
[----:B------:R-:W-:Y:S01]  /*84c0*/  IMAD R14, R14, 0x2, R25 ;  /* 0x000000020e0e7824 */ /* 0x000fe200078e0219 */
[----:B------:R-:W-:Y:S01]  /*84d0*/  R2UR UR11, R20 ;  /* 0x00000000140b72ca */ /* 0x000fe200000e0000 */
[----:B------:R-:W-:Y:S01]  /*84e0*/  VIADD R4, R4, 0xffffffff ;  /* 0xffffffff04047836 */ /* 0x000fe20000000000 */
[----:B------:R-:W-:Y:S01]  /*84f0*/  R2UR UR5, R15 ;  /* 0x000000000f0572ca */ /* 0x000fe200000e0000 */
[----:B------:R-:W-:Y:S01]  /*8500*/  UIADD3 UR22, UP1, UR20, 0x1f0, URZ ;  /* 0x000001f014167890 */ /* 0x000fe2000ff3e03f */
[----:B------:R-:W-:Y:S01]  /*8510*/  R2UR UR8, R14 ;  /* 0x000000000e0872ca */ /* 0x000fe200000e0000 */
[----:B------:R-:W-:Y:S01]  /*8520*/  VIADD R6, R6, 0x1 ;  /* 0x0000000106067836 */ /* 0x000fe20000000000 */
[----:B------:R-:W-:Y:S01]  /*8530*/  R2UR UR10, R22 ;  /* 0x00000000160a72ca */ /* 0x000fe200000e0000 */
[----:B------:R-:W-:Y:S01]  /*8540*/  UIADD3.X UR23, URZ, UR21, URZ, UP1, !UPT ;  /* 0x000000153f177290 */ /* 0x000fe20008ffe43f */
[----:B------:R-:W-:Y:S01]  /*8550*/  R2UR UR12, R7 ;  /* 0x00000000070c72ca */ /* 0x000fe200000e0000 */
[----:B------:R-:W-:Y:S01]  /*8560*/  UMOV UR6, 0x0 ;  /* 0x0000000000067882 */ /* 0x000fe20000000000 */
[----:B------:R-:W-:Y:S01]  /*8570*/  R2UR UR18, R21 ;  /* 0x00000000151272ca */ /* 0x000fe200000e0000 */
[----:B------:R-:W-:Y:S01]  /*8580*/  UMOV UR7, 0x10000000 ;  /* 0x1000000000077882 */ /* 0x000fe20000000000 */
[----:B------:R-:W-:Y:S01]  /*8590*/  ISETP.GT.AND P1, PT, R4, 0x1, PT ;  /* 0x000000010400780c */ /* 0x000fe20003f24270 */
[----:B------:R-:W-:Y:S01]  /*85a0*/  UMOV UR19, 0x30000 ;  /* 0x0003000000137882 */ /* 0x000fe20000000000 */
[----:B------:R-:W-:Y:S01]  /*85b0*/  ISETP.NE.AND P0, PT, R6, 0x6, PT ;  /* 0x000000060600780c */ /* 0x000fe20003f05270 */
[----:B------:R-:W-:Y:S01]  /*85c0*/  UIADD3 UR13, UR5, 0x180, URZ ;  /* 0x00000180050d7890 */ /* 0x000fe2000fffe03f */
[----:B------:R-:W-:Y:S01]  /*85d0*/  VIADD R22, R22, 0x20 ;  /* 0x0000002016167836 */ /* 0x000fe20000000000 */
[----:B------:R-:W-:Y:S01]  /*85e0*/  UIADD3.X UR5, URZ, UR21, URZ, UP0, !UPT ;  /* 0x000000153f057290 */ /* 0x000fe200087fe43f */
[----:B------:R-:W-:Y:S01]  /*85f0*/  SEL R14, RZ, 0x1, P0 ;  /* 0x00000001ff0e7807 */ /* 0x000fe20000000000 */
[----:B------:R-:W-:Y:S01]  /*8600*/  UIADD3 UR14, UR8, 0x30180, URZ ;  /* 0x00030180080e7890 */ /* 0x000fe2000fffe03f */
[----:B------:R-:W-:-:S02]  /*8610*/  SEL R6, R6, RZ, P0 ;  /* 0x000000ff06067207 */ /* 0x000fc40000000000 */
[----:B------:R-:W-:Y:S01]  /*8620*/  UMOV UR8, UR13 ;  /* 0x0000000d00087c82 */ /* 0x000fe20008000000 */
[----:B------:R-:W-:-:S03]  /*8630*/  LOP3.LUT R5, R5, R14, RZ, 0x3c, !PT ;  /* 0x0000000e05057212 */ /* 0x000fc600078e3cff */
[----:B------:R0:W-:Y:S02]  /*8640*/  UTMALDG.3D [UR8], [UR4], desc[UR6] ;  /* 0x00000608040075b4 */ /* 0x0001e40008011000 */
[----:B0-----:R-:W-:Y:S01]  /*8650*/  UMOV UR8, UR14 ;  /* 0x0000000e00087c82 */ /* 0x001fe20008000000 */
[----:B------:R-:W-:Y:S02]  /*8660*/  UMOV UR11, UR18 ;  /* 0x00000012000b7c82 */ /* 0x000fe40008000000 */
[----:B------:R0:W-:Y:S02]  /*8670*/  UTMALDG.3D.MULTICAST [UR8], [UR22], UR19, desc[UR6] ;  /* 0x00000608160073b4 */ /* 0x0001e40008011813 */
[----:B0-----:R-:W-:Y:S05]  /*8680*/  @P1 BRA `(.L_x_172) ;  /* 0xfffffffc00441947 */ /* 0x001fea000383ffff */
.L_x_169:
[----:B------:R-:W-:Y:S05]  /*8690*/  BSYNC B1 ;  /* 0x0000000000017941 */ /* 0x000fea0003800000 */
.L_x_168:
[----:B------:R-:W-:Y:S01]  /*86a0*/  LOP3.LUT P1, RZ, R10, 0xff, RZ, 0xc0, !PT ;  /* 0x000000ff0aff7812 */ /* 0x000fe2000782c0ff */
[C---:B------:R-:W-:Y:S01]  /*86b0*/  IMAD.IADD R7, R11.reuse, 0x1, R8 ;  /* 0x000000010b077824 */ /* 0x040fe200078e0208 */
[----:B------:R-:W-:Y:S01]  /*86c0*/  ULDC.64 UR4, c[0x0][0x650] ;  /* 0x0001940000047ab9 */ /* 0x000fe20000000a00 */
[----:B------:R-:W-:Y:S01]  /*86d0*/  ISETP.GE.U32.AND P2, PT, R11, 0x6, PT ;  /* 0x000000060b00780c */ /* 0x000fe20003f46070 */
[----:B------:R-:W-:Y:S01]  /*86e0*/  BSSY B1, `(.L_x_173) ;  /* 0x000006c000017945 */ /* 0x000fe20003800000 */
[----:B------:R-:W-:Y:S01]  /*86f0*/  IMAD.MOV.U32 R20, RZ, RZ, -0x1 ;  /* 0xffffffffff147424 */ /* 0x000fe200078e00ff */
[----:B------:R-:W-:Y:S01]  /*8700*/  ISETP.GT.U32.AND P0, PT, R7, 0x5, PT ;  /* 0x000000050700780c */ /* 0x000fe20003f04070 */
[----:B------:R-:W-:Y:S01]  /*8710*/  IMAD.MOV.U32 R21, RZ, RZ, -0x1 ;  /* 0xffffffffff157424 */ /* 0x000fe200078e00ff */
[----:B------:R-:W-:Y:S02]  /*8720*/  PRMT R10, RZ, 0x7610, R10 ;  /* 0x00007610ff0a7816 */ /* 0x000fe4000000000a */
[----:B------:R-:W-:-:S03]  /*8730*/  ISETP.LT.U32.AND P0, PT, R11, 0x6, P0 ;  /* 0x000000060b00780c */ /* 0x000fc60000701070 */
[----:B------:R-:W0:Y:S01]  /*8740*/  @P1 S2R R5, SR_CgaCtaId ;  /* 0x0000000000051919 */ /* 0x000e220000008800 */
[----:B------:R-:W-:-:S04]  /*8750*/  @P1 MOV R4, 0x400 ;  /* 0x0000040000041802 */ /* 0x000fc80000000f00 */
[----:B0-----:R-:W-:Y:S01]  /*8760*/  @P1 LEA R6, R5, R4, 0x18 ;  /* 0x0000000405061211 */ /* 0x001fe200078ec0ff */
[----:B------:R-:W-:Y:S01]  /*8770*/  IMAD.WIDE.U32 R4, R7, -0x55555555, RZ ;  /* 0xaaaaaaab07047825 */ /* 0x000fe200078e00ff */
[----:B------:R-:W-:Y:S02]  /*8780*/  SEL R4, RZ, 0x1, !P0 ;  /* 0x00000001ff047807 */ /* 0x000fe40004000000 */
[----:B------:R0:W-:Y:S01]  /*8790*/  @P1 SYNCS.ARRIVE.TRANS64.A1T0 RZ, [R6+URZ+0x78], RZ ;  /* 0x000078ff06ff19a7 */ /* 0x0001e2000810003f */
[----:B------:R-:W-:Y:S02]  /*87a0*/  IADD3 R16, P1, R16, UR52, RZ ;  /* 0x0000003410107c10 */ /* 0x000fe4000ff3e0ff */
[----:B------:R-:W-:Y:S02]  /*87b0*/  LOP3.LUT R3, R3, R4, RZ, 0x3c, !PT ;  /* 0x0000000403037212 */ /* 0x000fe400078e3cff */
[----:B------:R-:W-:Y:S02]  /*87c0*/  IADD3.X R17, R17, UR37, RZ, P1, !PT ;  /* 0x0000002511117c10 */ /* 0x000fe40008ffe4ff */
[----:B------:R-:W-:-:S02]  /*87d0*/  ISETP.GE.U32.AND P0, PT, R16, UR4, PT ;  /* 0x0000000410007c0c */ /* 0x000fc4000bf06070 */
[----:B0-----:R-:W-:Y:S02]  /*87e0*/  SHF.R.U32.HI R6, RZ, 0x2, R5 ;  /* 0x00000002ff067819 */ /* 0x001fe40000011605 */
[----:B------:R-:W-:Y:S02]  /*87f0*/  ISETP.GE.U32.AND.EX P0, PT, R17, UR5, PT, P0 ;  /* 0x0000000511007c0c */ /* 0x000fe4000bf06100 */
[----:B------:R-:W-:Y:S01]  /*8800*/  @P2 LOP3.LUT R3, R3, 0x1, R6, 0x78, !PT ;  /* 0x0000000103032812 */ /* 0x000fe200078e7806 */
[----:B------:R-:W-:Y:S01]  /*8810*/  IMAD R8, R6, -0x6, R7 ;  /* 0xfffffffa06087824 */ /* 0x000fe200078e0207 */
[----:B------:R-:W-:Y:S01]  /*8820*/  PRMT R4, RZ, 0x7610, R4 ;  /* 0x00007610ff047816 */ /* 0x000fe20000000004 */
[----:B------:R-:W-:-:S08]  /*8830*/  IMAD.MOV.U32 R7, RZ, RZ, -0x1 ;  /* 0xffffffffff077424 */ /* 0x000fd000078e00ff */
[----:B------:R-:W-:Y:S05]  /*8840*/  @P0 BRA `(.L_x_174) ;  /* 0x0000000400540947 */ /* 0x000fea0003800000 */
[----:B------:R-:W0:Y:S01]  /*8850*/  S2R R15, SR_CTAID.X ;  /* 0x00000000000f7919 */ /* 0x000e220000002500 */
[----:B------:R-:W-:Y:S01]  /*8860*/  ULDC.64 UR4, c[0x0][0x628] ;  /* 0x00018a0000047ab9 */ /* 0x000fe20000000a00 */
[----:B------:R-:W-:Y:S01]  /*8870*/  ULDC UR7, c[0x0][0x630] ;  /* 0x00018c0000077ab9 */ /* 0x000fe20000000800 */
[----:B------:R-:W-:Y:S01]  /*8880*/  ISETP.NE.U32.AND P0, PT, RZ, UR4, PT ;  /* 0x00000004ff007c0c */ /* 0x000fe2000bf05070 */
[----:B------:R-:W1:Y:S01]  /*8890*/  S2R R20, SR_CTAID.Y ;  /* 0x0000000000147919 */ /* 0x000e620000002600 */
[----:B------:R-:W-:Y:S01]  /*88a0*/  ULDC UR8, c[0x0][0x150] ;  /* 0x0000540000087ab9 */ /* 0x000fe20000000800 */
[----:B------:R-:W-:Y:S01]  /*88b0*/  IMAD.MOV.U32 R4, RZ, RZ, R16 ;  /* 0x000000ffff047224 */ /* 0x000fe200078e0010 */
[----:B------:R-:W-:Y:S01]  /*88c0*/  ISETP.NE.AND.EX P0, PT, RZ, UR5, PT, P0 ;  /* 0x00000005ff007c0c */ /* 0x000fe2000bf05300 */
[----:B------:R-:W-:Y:S01]  /*88d0*/  IMAD.MOV.U32 R5, RZ, RZ, R17 ;  /* 0x000000ffff057224 */ /* 0x000fe200078e0011 */
[----:B0-----:R-:W-:-:S11]  /*88e0*/  I2FP.F32.U32 R22, R15 ;  /* 0x0000000f00167245 */ /* 0x001fd60000201000 */
[----:B------:R-:W-:Y:S05]  /*88f0*/  @!P0 BRA `(.L_x_175) ;  /* 0x0000000000288947 */ /* 0x000fea0003800000 */
[----:B------:R-:W-:Y:S02]  /*8900*/  ULDC UR6, c[0x0][0x634] ;  /* 0x00018d0000067ab9 */ /* 0x000fe40000000800 */
[----:B------:R-:W-:-:S05]  /*8910*/  IADD3 R5, P0, R16, UR6, RZ ;  /* 0x0000000610057c10 */ /* 0x000fca000ff1e0ff */
[----:B------:R-:W-:-:S04]  /*8920*/  IMAD.X R21, RZ, RZ, R17, P0 ;  /* 0x000000ffff157224 */ /* 0x000fc800000e0611 */
[----:B------:R-:W-:-:S04]  /*8930*/  IMAD.WIDE.U32 R6, R21, UR4, RZ ;  /* 0x0000000415067c25 */ /* 0x000fc8000f8e00ff */
[----:B------:R-:W-:-:S04]  /*8940*/  IMAD.WIDE.U32 R6, P0, R5, UR5, R6 ;  /* 0x0000000505067c25 */ /* 0x000fc8000f800006 */
[----:B------:R-:W-:-:S04]  /*8950*/  IMAD.WIDE.U32 R4, R5, UR4, RZ ;  /* 0x0000000405047c25 */ /* 0x000fc8000f8e00ff */
[----:B------:R-:W-:Y:S01]  /*8960*/  IMAD.MOV.U32 R4, RZ, RZ, R7 ;  /* 0x000000ffff047224 */ /* 0x000fe200078e0007 */
[----:B------:R-:W-:Y:S01]  /*8970*/  IADD3 RZ, P1, R5, R6, RZ ;  /* 0x0000000605ff7210 */ /* 0x000fe20007f3e0ff */
[----:B------:R-:W-:-:S04]  /*8980*/  IMAD.X R5, RZ, RZ, RZ, P0 ;  /* 0x000000ffff057224 */ /* 0x000fc800000e06ff */
[----:B------:R-:W-:-:S08]  /*8990*/  IMAD.WIDE.U32.X R4, R21, UR5, R4, P1 ;  /* 0x0000000515047c25 */ /* 0x000fd000088e0404 */
.L_x_175:
[--C-:B------:R-:W-:Y:S01]  /*89a0*/  SHF.R.U64 R14, R4, UR7, R5.reuse ;  /* 0x00000007040e7c19 */ /* 0x100fe20008001205 */
[----:B------:R-:W-:Y:S01]  /*89b0*/  FMUL R22, R22, UR8 ;  /* 0x0000000816167c20 */ /* 0x000fe20008400000 */
[----:B------:R-:W-:Y:S01]  /*89c0*/  SHF.R.U32.HI R4, RZ, UR7, R5 ;  /* 0x00000007ff047c19 */ /* 0x000fe20008011605 */
[----:B------:R-:W0:Y:S01]  /*89d0*/  LDC R6, c[0x0][0x144] ;  /* 0x00005100ff067b82 */ /* 0x000e220000000800 */
[----:B------:R-:W-:Y:S01]  /*89e0*/  IADD3 R5, P0, RZ, -R14, RZ ;  /* 0x8000000eff057210 */ /* 0x000fe20007f1e0ff */
[----:B------:R-:W-:Y:S01]  /*89f0*/  ULDC UR6, c[0x0][0x154] ;  /* 0x0000550000067ab9 */ /* 0x000fe20000000800 */
[----:B-1----:R-:W-:Y:S01]  /*8a00*/  I2FP.F32.U32 R7, R20 ;  /* 0x0000001400077245 */ /* 0x002fe20000201000 */
[----:B------:R-:W1:Y:S01]  /*8a10*/  F2I.U32.TRUNC.NTZ R22, R22 ;  /* 0x0000001600167305 */ /* 0x000e62000020f000 */
[----:B------:R-:W-:Y:S01]  /*8a20*/  ULDC.64 UR4, c[0x0][0x620] ;  /* 0x0001880000047ab9 */ /* 0x000fe20000000a00 */
[----:B------:R-:W-:Y:S01]  /*8a30*/  IMAD.X R4, RZ, RZ, ~R4, P0 ;  /* 0x000000ffff047224 */ /* 0x000fe200000e0e04 */
[----:B------:R-:W-:Y:S01]  /*8a40*/  ISETP.NE.AND P2, PT, R2, 0x1, PT ;  /* 0x000000010200780c */ /* 0x000fe20003f45270 */
[----:B------:R-:W-:Y:S01]  /*8a50*/  FMUL R23, R7, UR6 ;  /* 0x0000000607177c20 */ /* 0x000fe20008400000 */
[----:B------:R-:W2:Y:S01]  /*8a60*/  LDC R25, c[0x0][0x148] ;  /* 0x00005200ff197b82 */ /* 0x000ea20000000800 */
[----:B------:R-:W-:Y:S01]  /*8a70*/  IMAD R4, R4, UR4, RZ ;  /* 0x0000000404047c24 */ /* 0x000fe2000f8e02ff */
[----:B------:R-:W-:-:S02]  /*8a80*/  ULDC.64 UR6, c[0x0][0x640] ;  /* 0x0001900000067ab9 */ /* 0x000fc40000000a00 */
[----:B------:R-:W-:Y:S01]  /*8a90*/  ISETP.NE.U32.AND P0, PT, RZ, UR6, PT ;  /* 0x00000006ff007c0c */ /* 0x000fe2000bf05070 */
[----:B------:R-:W3:Y:S01]  /*8aa0*/  F2I.U32.TRUNC.NTZ R23, R23 ;  /* 0x0000001700177305 */ /* 0x000ee2000020f000 */
[C---:B------:R-:W-:Y:S02]  /*8ab0*/  IMAD R7, R5.reuse, UR5, R4 ;  /* 0x0000000505077c24 */ /* 0x040fe4000f8e0204 */
[----:B------:R-:W-:Y:S01]  /*8ac0*/  IMAD.WIDE.U32 R4, R5, UR4, R16 ;  /* 0x0000000405047c25 */ /* 0x000fe2000f8e0010 */
[----:B------:R-:W-:Y:S01]  /*8ad0*/  ULDC UR4, c[0x0][0x618] ;  /* 0x0001860000047ab9 */ /* 0x000fe20000000800 */
[----:B------:R-:W-:Y:S02]  /*8ae0*/  ISETP.NE.AND.EX P0, PT, RZ, UR7, PT, P0 ;  /* 0x00000007ff007c0c */ /* 0x000fe4000bf05300 */
[----:B------:R-:W-:Y:S02]  /*8af0*/  IMAD.IADD R5, R5, 0x1, R7 ;  /* 0x0000000105057824 */ /* 0x000fe400078e0207 */
[----:B-1----:R-:W-:-:S03]  /*8b00*/  IMAD.MOV R22, RZ, RZ, -R22 ;  /* 0x000000ffff167224 */ /* 0x002fc600078e0a16 */
[----:B------:R-:W-:Y:S01]  /*8b10*/  SHF.R.U64 R21, R4, UR4, R5 ;  /* 0x0000000404157c19 */ /* 0x000fe20008001205 */
[----:B0-----:R-:W-:Y:S01]  /*8b20*/  IMAD R15, R6, R22, R15 ;  /* 0x00000016060f7224 */ /* 0x001fe200078e020f */
[----:B------:R-:W-:Y:S01]  /*8b30*/  SHF.R.U32.HI R4, RZ, UR4, R5 ;  /* 0x00000004ff047c19 */ /* 0x000fe20008011605 */
[----:B------:R-:W-:Y:S01]  /*8b40*/  ULDC UR4, c[0x0][0x608] ;  /* 0x0001820000047ab9 */ /* 0x000fe20000000800 */
[----:B---3--:R-:W-:Y:S02]  /*8b50*/  IMAD.MOV R6, RZ, RZ, -R23 ;  /* 0x000000ffff067224 */ /* 0x008fe400078e0a17 */
[--C-:B------:R-:W-:Y:S02]  /*8b60*/  SHF.R.U64 R22, R21, UR4, R4.reuse ;  /* 0x0000000415167c19 */ /* 0x100fe40008001204 */
[----:B------:R-:W-:Y:S01]  /*8b70*/  SHF.R.U32.HI R5, RZ, UR4, R4 ;  /* 0x00000004ff057c19 */ /* 0x000fe20008011604 */
[----:B------:R-:W-:Y:S01]  /*8b80*/  ULDC UR4, c[0x0][0x658] ;  /* 0x0001960000047ab9 */ /* 0x000fe20000000800 */
[----:B--2---:R-:W-:-:S02]  /*8b90*/  @P2 IMAD R15, R25, R6, R20 ;  /* 0x00000006190f2224 */ /* 0x004fc400078e0214 */
[--C-:B------:R-:W-:Y:S02]  /*8ba0*/  SHF.R.U64 R20, R22, UR4, R5.reuse ;  /* 0x0000000416147c19 */ /* 0x100fe40008001205 */
[----:B------:R-:W-:-:S03]  /*8bb0*/  SHF.R.U32.HI R23, RZ, UR4, R5 ;  /* 0x00000004ff177c19 */ /* 0x000fc60008011605 */
[----:B------:R-:W-:Y:S02]  /*8bc0*/  IMAD.MOV.U32 R6, RZ, RZ, R20 ;  /* 0x000000ffff067224 */ /* 0x000fe400078e0014 */
[----:B------:R-:W-:Y:S01]  /*8bd0*/  IMAD.MOV.U32 R5, RZ, RZ, R23 ;  /* 0x000000ffff057224 */ /* 0x000fe200078e0017 */
[----:B------:R-:W-:Y:S06]  /*8be0*/  @!P0 BRA `(.L_x_176) ;  /* 0x00000000002c8947 */ /* 0x000fec0003800000 */
        /* <DEDUP_REMOVED lines=9> */
[----:B------:R-:W-:-:S04]  /*8c80*/  IMAD.WIDE.U32.X R4, R23, UR7, R4, P1 ;  /* 0x0000000717047c25 */ /* 0x000fc800088e0404 */
[----:B------:R-:W-:-:S07]  /*8c90*/  IMAD.MOV.U32 R6, RZ, RZ, R4 ;  /* 0x000000ffff067224 */ /* 0x000fce00078e0004 */
.L_x_176:
[----:B------:R-:W-:Y:S01]  /*8ca0*/  ULDC UR4, c[0x0][0x648] ;  /* 0x0001920000047ab9 */ /* 0x000fe20000000800 */
[----:B------:R-:W-:Y:S01]  /*8cb0*/  LOP3.LUT R4, R22, UR16, RZ, 0xc0, !PT ;  /* 0x0000001016047c12 */ /* 0x000fe2000f8ec0ff */
[----:B------:R-:W-:Y:S01]  /*8cc0*/  ULDC UR5, c[0x0][0x610] ;  /* 0x0001840000057ab9 */ /* 0x000fe20000000800 */
[----:B------:R-:W-:Y:S01]  /*8cd0*/  SHF.R.U64 R5, R6, UR4, R5 ;  /* 0x0000000406057c19 */ /* 0x000fe20008001205 */
[----:B------:R-:W-:Y:S01]  /*8ce0*/  ULDC UR4, c[0x0][0x638] ;  /* 0x00018e0000047ab9 */ /* 0x000fe20000000800 */
[----:B------:R-:W-:-:S03]  /*8cf0*/  LOP3.LUT R21, R21, UR15, RZ, 0xc0, !PT ;  /* 0x0000000f15157c12 */ /* 0x000fc6000f8ec0ff */
[----:B------:R-:W-:Y:S02]  /*8d00*/  IMAD.MOV R7, RZ, RZ, -R5 ;  /* 0x000000ffff077224 */ /* 0x000fe400078e0a05 */
[----:B------:R-:W-:Y:S02]  /*8d10*/  IMAD R4, R5, UR17, R4 ;  /* 0x0000001105047c24 */ /* 0x000fe4000f8e0204 */
[----:B------:R-:W-:Y:S01]  /*8d20*/  IMAD R20, R7, UR4, R20 ;  /* 0x0000000407147c24 */ /* 0x000fe2000f8e0214 */
[----:B------:R-:W-:Y:S01]  /*8d30*/  ULDC UR4, c[0x0][0x600] ;  /* 0x0001800000047ab9 */ /* 0x000fe20000000800 */
[----:B------:R-:W-:Y:S02]  /*8d40*/  IMAD R15, R4, UR5, R15 ;  /* 0x00000005040f7c24 */ /* 0x000fe4000f8e020f */
[----:B------:R-:W-:Y:S02]  /*8d50*/  IMAD R20, R20, UR4, R21 ;  /* 0x0000000414147c24 */ /* 0x000fe4000f8e0215 */
[----:B------:R-:W-:-:S02]  /*8d60*/  IMAD.MOV.U32 R4, RZ, RZ, 0x1 ;  /* 0x00000001ff047424 */ /* 0x000fc400078e00ff */
[----:B------:R-:W-:Y:S01]  /*8d70*/  IMAD.MOV.U32 R7, RZ, RZ, R14 ;  /* 0x000000ffff077224 */ /* 0x000fe200078e000e */
[----:B------:R-:W-:Y:S02]  /*8d80*/  SEL R21, R20, R15, !P2 ;  /* 0x0000000f14157207 */ /* 0x000fe40005000000 */
[----:B------:R-:W-:-:S07]  /*8d90*/  SEL R20, R15, R20, !P2 ;  /* 0x000000140f147207 */ /* 0x000fce0005000000 */
.L_x_174:
[----:B------:R-:W-:Y:S05]  /*8da0*/  BSYNC B1 ;  /* 0x0000000000017941 */ /* 0x000fea0003800000 */
.L_x_173:
[----:B------:R-:W-:-:S13]  /*8db0*/  LOP3.LUT P0, RZ, R4, 0xff, RZ, 0xc0, !PT ;  /* 0x000000ff04ff7812 */ /* 0x000fda000780c0ff */
[----:B------:R-:W-:Y:S05]  /*8dc0*/  @P0 BRA `(.L_x_177) ;  /* 0xfffffff400400947 */ /* 0x000fea000383ffff */
[----:B------:R-:W-:Y:S05]  /*8dd0*/  BSYNC B0 ;  /* 0x0000000000007941 */ /* 0x000fea0003800000 */
.L_x_166:
[----:B------:R-:W-:-:S03]  /*8de0*/  UMOV UR4, 0xffffffff ;  /* 0xffffffff00047882 */ /* 0x000fc60000000000 */
[----:B------:R-:W-:Y:S05]  /*8df0*/  BRA.DIV UR4, `(.L_x_178) ;  /* 0x0000000604607947 */ /* 0x000fea000b800000 */
[----:B------:R-:W-:-:S13]  /*8e00*/  ELECT P6, URZ, PT ;  /* 0x00000000003f782f */ /* 0x000fda00038c0000 */
.L_x_194:
[----:B------:R-:W-:Y:S04]  /*8e10*/  BSSY B0, `(.L_x_179) ;  /* 0x000003d000007945 */ /* 0x000fe80003800000 */
[----:B------:R-:W-:Y:S05]  /*8e20*/  @!P6 BRA `(.L_x_180) ;  /* 0x0000000000ece947 */ /* 0x000fea0003800000 */
[----:B------:R-:W-:-:S04]  /*8e30*/  LOP3.LUT R18, R18, 0x2, RZ, 0xfc, !PT ;  /* 0x0000000212127812 */ /* 0x000fc800078efcff */
[----:B------:R-:W-:-:S13]  /*8e40*/  ISETP.NE.AND P0, PT, R18, 0x3, PT ;  /* 0x000000031200780c */ /* 0x000fda0003f05270 */
[----:B------:R-:W-:Y:S05]  /*8e50*/  @!P0 BRA `(.L_x_181) ;  /* 0x0000000000048947 */ /* 0x000fea0003800000 */
[----:B------:R-:W-:Y:S01]  /*8e60*/  BPT.TRAP 0x1 ;  /* 0x000000040000795c */ /* 0x000fe20000300000 */
.L_x_181:
[----:B------:R-:W0:Y:S01]  /*8e70*/  S2R R5, SR_CgaCtaId ;  /* 0x0000000000057919 */ /* 0x000e220000008800 */
[----:B------:R-:W-:Y:S02]  /*8e80*/  MOV R0, 0x400 ;  /* 0x0000040000007802 */ /* 0x000fe40000000f00 */
[----:B------:R-:W-:Y:S02]  /*8e90*/  SHF.L.U32 R2, R3, 0x1f, RZ ;  /* 0x0000001f03027819 */ /* 0x000fe400000006ff */
[----:B0-----:R-:W-:-:S05]  /*8ea0*/  LEA R5, R5, R0, 0x18 ;  /* 0x0000000005057211 */ /* 0x001fca00078ec0ff */
[----:B------:R-:W-:-:S04]  /*8eb0*/  VIADD R5, R5, 0x30 ;  /* 0x0000003005057836 */ /* 0x000fc80000000000 */
[C---:B------:R-:W-:Y:S02]  /*8ec0*/  IMAD R7, R8.reuse, 0x8, R5 ;  /* 0x0000000808077824 */ /* 0x040fe400078e0205 */
[----:B------:R-:W-:Y:S02]  /*8ed0*/  VIADD R8, R8, 0x1 ;  /* 0x0000000108087836 */ /* 0x000fe40000000000 */
[----:B------:R-:W0:Y:S03]  /*8ee0*/  SYNCS.PHASECHK.TRANS64.TRYWAIT P0, [R7+URZ], R2 ;  /* 0x00000002070075a7 */ /* 0x000e26000800017f */
[----:B------:R-:W-:-:S04]  /*8ef0*/  ISETP.NE.AND P1, PT, R8, 0x6, PT ;  /* 0x000000060800780c */ /* 0x000fc80003f25270 */
[----:B------:R-:W-:Y:S02]  /*8f00*/  SEL R0, RZ, 0x1, P1 ;  /* 0x00000001ff007807 */ /* 0x000fe40000800000 */
[----:B------:R-:W-:Y:S02]  /*8f10*/  SEL R8, R8, RZ, P1 ;  /* 0x000000ff08087207 */ /* 0x000fe40000800000 */
[----:B------:R-:W-:-:S03]  /*8f20*/  LOP3.LUT R9, R3, R0, RZ, 0x3c, !PT ;  /* 0x0000000003097212 */ /* 0x000fc600078e3cff */
[----:B------:R-:W-:Y:S01]  /*8f30*/  IMAD R6, R8, 0x8, R5 ;  /* 0x0000000808067824 */ /* 0x000fe200078e0205 */
[----:B------:R-:W-:Y:S01]  /*8f40*/  SHF.L.U32 R3, R9, 0x1f, RZ ;  /* 0x0000001f09037819 */ /* 0x000fe200000006ff */
[----:B0-----:R-:W-:Y:S06]  /*8f50*/  @!P0 BRA `(.L_x_182) ;  /* 0x0000000400288947 */ /* 0x001fec0003800000 */
.L_x_195:
[----:B------:R-:W1:Y:S01]  /*8f60*/  SYNCS.PHASECHK.TRANS64.TRYWAIT P0, [R6+URZ], R3 ;  /* 0x00000003060075a7 */ /* 0x000e62000800017f */
[----:B------:R-:W-:-:S05]  /*8f70*/  VIADD R0, R8, 0x1 ;  /* 0x0000000108007836 */ /* 0x000fca0000000000 */
[----:B------:R-:W-:-:S04]  /*8f80*/  ISETP.NE.AND P1, PT, R0, 0x6, PT ;  /* 0x000000060000780c */ /* 0x000fc80003f25270 */
[----:B0-----:R-:W-:Y:S02]  /*8f90*/  SEL R2, RZ, 0x1, P1 ;  /* 0x00000001ff027807 */ /* 0x001fe40000800000 */
[----:B------:R-:W-:Y:S02]  /*8fa0*/  SEL R0, R0, RZ, P1 ;  /* 0x000000ff00007207 */ /* 0x000fe40000800000 */
[----:B------:R-:W-:-:S03]  /*8fb0*/  LOP3.LUT R9, R9, R2, RZ, 0x3c, !PT ;  /* 0x0000000209097212 */ /* 0x000fc600078e3cff */
[----:B------:R-:W-:Y:S01]  /*8fc0*/  IMAD R7, R0, 0x8, R5 ;  /* 0x0000000800077824 */ /* 0x000fe200078e0205 */
[----:B------:R-:W-:Y:S01]  /*8fd0*/  SHF.L.U32 R4, R9, 0x1f, RZ ;  /* 0x0000001f09047819 */ /* 0x000fe200000006ff */
[----:B-1----:R-:W-:Y:S06]  /*8fe0*/  @!P0 BRA `(.L_x_183) ;  /* 0x0000000400188947 */ /* 0x002fec0003800000 */
.L_x_196:
[----:B------:R-:W1:Y:S01]  /*8ff0*/  SYNCS.PHASECHK.TRANS64.TRYWAIT P0, [R7+URZ], R4 ;  /* 0x00000004070075a7 */ /* 0x000e62000800017f */
[----:B------:R-:W-:-:S05]  /*9000*/  VIADD R0, R0, 0x1 ;  /* 0x0000000100007836 */ /* 0x000fca0000000000 */
[----:B------:R-:W-:-:S04]  /*9010*/  ISETP.NE.AND P1, PT, R0, 0x6, PT ;  /* 0x000000060000780c */ /* 0x000fc80003f25270 */
[----:B------:R-:W-:Y:S02]  /*9020*/  SEL R2, RZ, 0x1, P1 ;  /* 0x00000001ff027807 */ /* 0x000fe40000800000 */
[----:B------:R-:W-:Y:S02]  /*9030*/  SEL R0, R0, RZ, P1 ;  /* 0x000000ff00007207 */ /* 0x000fe40000800000 */
[----:B------:R-:W-:-:S03]  /*9040*/  LOP3.LUT R9, R9, R2, RZ, 0x3c, !PT ;  /* 0x0000000209097212 */ /* 0x000fc600078e3cff */
[----:B0-----:R-:W-:Y:S01]  /*9050*/  IMAD R6, R0, 0x8, R5 ;  /* 0x0000000800067824 */ /* 0x001fe200078e0205 */
[----:B------:R-:W-:Y:S01]  /*9060*/  SHF.L.U32 R3, R9, 0x1f, RZ ;  /* 0x0000001f09037819 */ /* 0x000fe200000006ff */
[----:B-1----:R-:W-:Y:S06]  /*9070*/  @!P0 BRA `(.L_x_184) ;  /* 0x0000000400088947 */ /* 0x002fec0003800000 */
.L_x_197:
        /* <DEDUP_REMOVED lines=9> */
.L_x_198:
[----:B------:R-:W1:Y:S01]  /*9110*/  SYNCS.PHASECHK.TRANS64.TRYWAIT P0, [R7+URZ], R4 ;  /* 0x00000004070075a7 */ /* 0x000e62000800017f */
[----:B------:R-:W-:-:S05]  /*9120*/  VIADD R0, R0, 0x1 ;  /* 0x0000000100007836 */ /* 0x000fca0000000000 */
[----:B------:R-:W-:-:S04]  /*9130*/  ISETP.NE.AND P1, PT, R0, 0x6, PT ;  /* 0x000000060000780c */ /* 0x000fc80003f25270 */
[----:B------:R-:W-:Y:S02]  /*9140*/  SEL R2, RZ, 0x1, P1 ;  /* 0x00000001ff027807 */ /* 0x000fe40000800000 */
[----:B------:R-:W-:Y:S02]  /*9150*/  SEL R0, R0, RZ, P1 ;  /* 0x000000ff00007207 */ /* 0x000fe40000800000 */
[----:B------:R-:W-:Y:S01]  /*9160*/  LOP3.LUT R2, R9, R2, RZ, 0x3c, !PT ;  /* 0x0000000209027212 */ /* 0x000fe200078e3cff */
[----:B-1----:R-:W-:Y:S06]  /*9170*/  @!P0 BRA `(.L_x_186) ;  /* 0x0000000000f08947 */ /* 0x002fec0003800000 */
.L_x_199:
[----:B------:R-:W-:Y:S01]  /*9180*/  IMAD R5, R0, 0x8, R5 ;  /* 0x0000000800057824 */ /* 0x000fe200078e0205 */
[----:B------:R-:W-:-:S07]  /*9190*/  SHF.L.U32 R0, R2, 0x1f, RZ ;  /* 0x0000001f02007819 */ /* 0x000fce00000006ff */
.L_x_187:
[----:B--2---:R2:W3:Y:S02]  /*91a0*/  SYNCS.PHASECHK.TRANS64.TRYWAIT P0, [R5+URZ], R0 ;  /* 0x00000000050075a7 */ /* 0x0044e4000800017f */
[----:B---3--:R-:W-:Y:S05]  /*91b0*/  @!P0 NANOSLEEP.SYNCS 0x989680 ;  /* 0x009896800000895d */ /* 0x008fea0003900000 */
[----:B------:R-:W3:Y:S02]  /*91c0*/  @!P0 SYNCS.PHASECHK.TRANS64 P0, [R5+URZ], R0 ;  /* 0x00000000050085a7 */ /* 0x000ee4000800007f */
[----:B---3--:R-:W-:Y:S05]  /*91d0*/  @!P0 BRA `(.L_x_187) ;  /* 0xfffffffc00f08947 */ /* 0x008fea000383ffff */
.L_x_180:
[----:B------:R-:W-:Y:S05]  /*91e0*/  BSYNC B0 ;  /* 0x0000000000007941 */ /* 0x000fea0003800000 */
.L_x_179:
[----:B------:R-:W-:Y:S05]  /*91f0*/  EXIT ;  /* 0x000000000000794d */ /* 0x000fea0003800000 */
.L_x_21:
[----:B-1----:R1:W2:Y:S02]  /*9200*/  SYNCS.PHASECHK.TRANS64.TRYWAIT P1, [R3+URZ], R0 ;  /* 0x00000000030075a7 */ /* 0x0022a4000802017f */
[----:B--2---:R-:W-:Y:S05]  /*9210*/  @!P1 NANOSLEEP.SYNCS 0x989680 ;  /* 0x009896800000995d */ /* 0x004fea0003900000 */
[----:B------:R-:W2:Y:S02]  /*9220*/  @!P1 SYNCS.PHASECHK.TRANS64 P1, [R3+URZ], R0 ;  /* 0x00000000030095a7 */ /* 0x000ea4000802007f */
[----:B--2---:R-:W-:Y:S05]  /*9230*/  @!P1 BRA `(.L_x_21) ;  /* 0xfffffffc00f09947 */ /* 0x004fea000383ffff */
[----:B------:R-:W-:Y:S05]  /*9240*/  BRA `(.L_x_20) ;  /* 0xffffff8400647947 */ /* 0x000fea000383ffff */
.L_x_26:
[----:B-1----:R-:W-:-:S04]  /*9250*/  IMAD.U32 R5, RZ, RZ, UR4 ;  /* 0x00000004ff057e24 */ /* 0x002fc8000f8e00ff */
[----:B------:R1:W2:Y:S03]  /*9260*/  SYNCS.PHASECHK.TRANS64.TRYWAIT P1, [R5+URZ], R4 ;  /* 0x00000004050075a7 */ /* 0x0002a6000802017f */
[----:B--2---:R-:W-:Y:S05]  /*9270*/  @!P1 NANOSLEEP.SYNCS 0x989680 ;  /* 0x009896800000995d */ /* 0x004fea0003900000 */
[----:B------:R-:W2:Y:S02]  /*9280*/  @!P1 SYNCS.PHASECHK.TRANS64 P1, [R5+URZ], R4 ;  /* 0x00000004050095a7 */ /* 0x000ea4000802007f */
[----:B--2---:R-:W-:Y:S05]  /*9290*/  @!P1 BRA `(.L_x_26) ;  /* 0xfffffffc00ec9947 */ /* 0x004fea000383ffff */
[----:B------:R-:W-:Y:S05]  /*92a0*/  BRA `(.L_x_25) ;  /* 0xffffff88007c7947 */ /* 0x000fea000383ffff */
.L_x_167:
[----:B------:R-:W-:Y:S01]  /*92b0*/  BSSY B1, `(.L_x_188) ;  /* 0x0000006000017945 */ /* 0x000fe20003800000 */
[----:B------:R-:W-:-:S07]  /*92c0*/  IMAD.MOV.U32 R15, RZ, RZ, -0x1 ;  /* 0xffffffffff0f7424 */ /* 0x000fce00078e00ff */
[----:B------:R-:W-:Y:S05]  /*92d0*/  WARPSYNC.COLLECTIVE R15, `(.L_x_189) ;  /* 0x000000000f0c7348 */ /* 0x000fea0003c00000 */
[----:B------:R-:W-:Y:S02]  /*92e0*/  ELECT P6, UR62, PT ;  /* 0x00000000003e782f */ /* 0x000fe400038c0000 */
[----:B------:R-:W-:Y:S01]  /*92f0*/  MOV R14, UR62 ;  /* 0x0000003e000e7c02 */ /* 0x000fe20008000f00 */
[----:B------:R-:W-:Y:S10]  /*9300*/  ENDCOLLECTIVE ;  /* 0x000000000000791b */ /* 0x000ff40003800000 */
.L_x_189:
[----:B------:R-:W-:Y:S05]  /*9310*/  BSYNC B1 ;  /* 0x0000000000017941 */ /* 0x000fea0003800000 */
.L_x_188:
[----:B------:R-:W-:Y:S05]  /*9320*/  BRA `(.L_x_190) ;  /* 0xffffffec00f47947 */ /* 0x000fea000383ffff */
.L_x_170:
[----:B-1----:R1:W2:Y:S02]  /*9330*/  SYNCS.PHASECHK.TRANS64.TRYWAIT P0, [R23+URZ+0x30], R14 ;  /* 0x0000300e170075a7 */ /* 0x0022a4000800017f */
[----:B--2---:R-:W-:Y:S05]  /*9340*/  @!P0 NANOSLEEP.SYNCS 0x989680 ;  /* 0x009896800000895d */ /* 0x004fea0003900000 */
[----:B------:R-:W2:Y:S02]  /*9350*/  @!P0 SYNCS.PHASECHK.TRANS64 P0, [R23+URZ+0x30], R14 ;  /* 0x0000300e170085a7 */ /* 0x000ea4000800007f */
[----:B--2---:R-:W-:Y:S05]  /*9360*/  @!P0 BRA `(.L_x_170) ;  /* 0xfffffffc00f08947 */ /* 0x004fea000383ffff */
[----:B------:R-:W-:Y:S05]  /*9370*/  BRA `(.L_x_191) ;  /* 0xfffffff0002c7947 */ /* 0x000fea000383ffff */
.L_x_178:
[----:B------:R-:W-:Y:S01]  /*9380*/  BSSY B0, `(.L_x_192) ;  /* 0x0000006000007945 */ /* 0x000fe20003800000 */
[----:B------:R-:W-:-:S07]  /*9390*/  IMAD.MOV.U32 R15, RZ, RZ, -0x1 ;  /* 0xffffffffff0f7424 */ /* 0x000fce00078e00ff */
[----:B------:R-:W-:Y:S05]  /*93a0*/  WARPSYNC.COLLECTIVE R15, `(.L_x_193) ;  /* 0x000000000f0c7348 */ /* 0x000fea0003c00000 */
[----:B------:R-:W-:Y:S02]  /*93b0*/  ELECT P6, UR62, PT ;  /* 0x00000000003e782f */ /* 0x000fe400038c0000 */
[----:B------:R-:W-:Y:S01]  /*93c0*/  MOV R14, UR62 ;  /* 0x0000003e000e7c02 */ /* 0x000fe20008000f00 */
[----:B------:R-:W-:Y:S10]  /*93d0*/  ENDCOLLECTIVE ;  /* 0x000000000000791b */ /* 0x000ff40003800000 */
.L_x_193:
[----:B------:R-:W-:Y:S05]  /*93e0*/  BSYNC B0 ;  /* 0x0000000000007941 */ /* 0x000fea0003800000 */
.L_x_192:
[----:B------:R-:W-:Y:S05]  /*93f0*/  BRA `(.L_x_194) ;  /* 0xfffffff800847947 */ /* 0x000fea000383ffff */
.L_x_182:
[----:B0-----:R0:W1:Y:S02]  /*9400*/  SYNCS.PHASECHK.TRANS64.TRYWAIT P0, [R7+URZ], R2 ;  /* 0x00000002070075a7 */ /* 0x001064000800017f */
[----:B-1----:R-:W-:Y:S05]  /*9410*/  @!P0 NANOSLEEP.SYNCS 0x989680 ;  /* 0x009896800000895d */ /* 0x002fea0003900000 */
[----:B------:R-:W1:Y:S02]  /*9420*/  @!P0 SYNCS.PHASECHK.TRANS64 P0, [R7+URZ], R2 ;  /* 0x00000002070085a7 */ /* 0x000e64000800007f */
[----:B-1----:R-:W-:Y:S05]  /*9430*/  @!P0 BRA `(.L_x_182) ;  /* 0xfffffffc00f08947 */ /* 0x002fea000383ffff */
[----:B------:R-:W-:Y:S05]  /*9440*/  BRA `(.L_x_195) ;  /* 0xfffffff800c47947 */ /* 0x000fea000383ffff */
.L_x_183:
[----:B0-----:R0:W1:Y:S02]  /*9450*/  SYNCS.PHASECHK.TRANS64.TRYWAIT P0, [R6+URZ], R3 ;  /* 0x00000003060075a7 */ /* 0x001064000800017f */
[----:B-1----:R-:W-:Y:S05]  /*9460*/  @!P0 NANOSLEEP.SYNCS 0x989680 ;  /* 0x009896800000895d */ /* 0x002fea0003900000 */
[----:B------:R-:W1:Y:S02]  /*9470*/  @!P0 SYNCS.PHASECHK.TRANS64 P0, [R6+URZ], R3 ;  /* 0x00000003060085a7 */ /* 0x000e64000800007f */
[----:B-1----:R-:W-:Y:S05]  /*9480*/  @!P0 BRA `(.L_x_183) ;  /* 0xfffffffc00f08947 */ /* 0x002fea000383ffff */
[----:B------:R-:W-:Y:S05]  /*9490*/  BRA `(.L_x_196) ;  /* 0xfffffff800d47947 */ /* 0x000fea000383ffff */
.L_x_184:
[----:B0-----:R0:W1:Y:S02]  /*94a0*/  SYNCS.PHASECHK.TRANS64.TRYWAIT P0, [R7+URZ], R4 ;  /* 0x00000004070075a7 */ /* 0x001064000800017f */
[----:B-1----:R-:W-:Y:S05]  /*94b0*/  @!P0 NANOSLEEP.SYNCS 0x989680 ;  /* 0x009896800000895d */ /* 0x002fea0003900000 */
[----:B------:R-:W1:Y:S02]  /*94c0*/  @!P0 SYNCS.PHASECHK.TRANS64 P0, [R7+URZ], R4 ;  /* 0x00000004070085a7 */ /* 0x000e64000800007f */
[----:B-1----:R-:W-:Y:S05]  /*94d0*/  @!P0 BRA `(.L_x_184) ;  /* 0xfffffffc00f08947 */ /* 0x002fea000383ffff */
[----:B------:R-:W-:Y:S05]  /*94e0*/  BRA `(.L_x_197) ;  /* 0xfffffff800e47947 */ /* 0x000fea000383ffff */
.L_x_185:
[----:B0-----:R0:W1:Y:S02]  /*94f0*/  SYNCS.PHASECHK.TRANS64.TRYWAIT P0, [R6+URZ], R3 ;  /* 0x00000003060075a7 */ /* 0x001064000800017f */
[----:B-1----:R-:W-:Y:S05]  /*9500*/  @!P0 NANOSLEEP.SYNCS 0x989680 ;  /* 0x009896800000895d */ /* 0x002fea0003900000 */
[----:B------:R-:W1:Y:S02]  /*9510*/  @!P0 SYNCS.PHASECHK.TRANS64 P0, [R6+URZ], R3 ;  /* 0x00000003060085a7 */ /* 0x000e64000800007f */
[----:B-1----:R-:W-:Y:S05]  /*9520*/  @!P0 BRA `(.L_x_185) ;  /* 0xfffffffc00f08947 */ /* 0x002fea000383ffff */
[----:B------:R-:W-:Y:S05]  /*9530*/  BRA `(.L_x_198) ;  /* 0xfffffff800f47947 */ /* 0x000fea000383ffff */
.L_x_186:
[----:B-1----:R1:W2:Y:S02]  /*9540*/  SYNCS.PHASECHK.TRANS64.TRYWAIT P0, [R7+URZ], R4 ;  /* 0x00000004070075a7 */ /* 0x0022a4000800017f */
[----:B--2---:R-:W-:Y:S05]  /*9550*/  @!P0 NANOSLEEP.SYNCS 0x989680 ;  /* 0x009896800000895d */ /* 0x004fea0003900000 */
[----:B------:R-:W2:Y:S02]  /*9560*/  @!P0 SYNCS.PHASECHK.TRANS64 P0, [R7+URZ], R4 ;  /* 0x00000004070085a7 */ /* 0x000ea4000800007f */
[----:B--2---:R-:W-:Y:S05]  /*9570*/  @!P0 BRA `(.L_x_186) ;  /* 0xfffffffc00f08947 */ /* 0x004fea000383ffff */
[----:B------:R-:W-:Y:S05]  /*9580*/  BRA `(.L_x_199) ;  /* 0xfffffff800fc7947 */ /* 0x000fea000383ffff */
.L_x_200:
[----:B------:R-:W-:-:S00]  /*9590*/  BRA `(.L_x_200) ;  /* 0xfffffffc00fc7947 */ /* 0x000fc0000383ffff */
[----:B------:R-:W-:-:S00]  /*95a0*/  NOP ;  /* 0x0000000000007918 */ /* 0x000fc00000000000 */
        /* <DEDUP_REMOVED lines=13> */
.L_x_201:


//--------------------- .nv.global.init           --------------------------
	.section	.nv.global.init,"aw",@progbits
.nv.global.init:
	.type		$str$22,@object
	.size		$str$22,($str$23 - $str$22)
$str$22:
        /*0000*/ 	.byte	0x6b, 0x5f, 0x74, 0x69, 0x6c, 0x65, 0x5f, 0x63, 0x6f, 0x75, 0x6e, 0x74, 0x20, 0x3e, 0x3d, 0x20
        /*0010*/ 	.byte	0x31, 0x00
	.type		$str$23,@object
	.size		$str$23,(__unnamed_1 - $str$23)
$str$23:
        /*0012*/ 	.byte	0x2f, 0x74, 0x6d, 0x70, 0x2f, 0x63, 0x75, 0x74, 0x6c, 0x61, 0x73, 0x73, 0x5f, 0x73, 0x77, 0x65
        /*0022*/ 	.byte	0x65, 0x70, 0x5f, 0x73, 0x72, 0x63, 0x2f, 0x69, 0x6e, 0x63, 0x6c, 0x75, 0x64, 0x65, 0x2f, 0x63
        /*0032*/ 	.byte	0x75, 0x74, 0x6c, 0x61, 0x73, 0x73, 0x2f, 0x67, 0x65, 0x6d, 0x6d, 0x2f, 0x63, 0x6f, 0x6c, 0x6c
        /*0042*/ 	.byte	0x65, 0x63, 0x74, 0x69, 0x76, 0x65, 0x2f, 0x73, 0x6d, 0x39, 0x30, 0x5f, 0x6d, 0x6d, 0x61, 0x5f
        /*0052*/ 	.byte	0x74, 0x6d, 0x61, 0x5f, 0x67, 0x6d, 0x6d, 0x61, 0x5f, 0x73, 0x73, 0x5f, 0x77, 0x61, 0x72, 0x70
        /*0062*/ 	.byte	0x73, 0x70, 0x65, 0x63, 0x69, 0x61, 0x6c, 0x69, 0x7a, 0x65, 0x64, 0x2e, 0x68, 0x70, 0x70, 0x00
	.type		__unnamed_1,@object
	.size		__unnamed_1,(.L_0 - __unnamed_1)
__unnamed_1:
        /*0072*/ 	.byte	0x76, 0x6f, 0x69, 0x64, 0x20, 0x63, 0x75, 0x74, 0x6c, 0x61, 0x73, 0x73, 0x3a, 0x3a, 0x67, 0x65
        /* <DEDUP_REMOVED lines=180> */
        /*0bc2*/ 	.byte	0x79, 0x5d, 0x00
.L_0:


//--------------------- .nv.shared._ZN7cutlass13device_kernelINS_4gemm6kernel13GemmUniversalIN4cute5tupleIJiiiiEEENS1_10collective13CollectiveMmaINS1_34MainloopSm90TmaGmmaWarpSpecializedILi6ENS5_IJNS4_1CILi2EEENSA_ILi1EEESC_EEENS1_35KernelTmaWarpSpecializedCooperativeEEENS5_IJNSA_ILi512EEENSA_ILi32EEESH_EEENS_6half_tENS5_IJlSC_lEEESJ_SK_NS4_8TiledMMAINS4_8MMA_AtomIJNS4_4SM904GMMA25MMA_64x32x16_F32F16F16_SSILNSO_5MajorE0ELSQ_0ELNSO_7ScaleInE1ELSR_1EEEEEENS4_6LayoutISD_NS5_IJSC_NSA_ILi0EEESV_EEEEENS5_IJNS4_10UnderscoreESY_SY_EEEEENS4_13SM90_TMA_LOADENS4_14ComposedLayoutINS4_7SwizzleILi2ELi4ELi3EEENS4_18smem_ptr_flag_bitsILi16EEENSU_INS5_IJNSA_ILi8EEESH_EEENS5_IJSH_SC_EEEEEEEvNS4_8identityENS4_23SM90_TMA_LOAD_MULTICASTES1B_vS1C_EENS_8epilogue10collective6detail29Sm90TmaWarpSpecializedAdapterINS1G_15DefaultEpilogueISJ_SK_SK_NS1F_6thread17LinearCombinationISJ_Li1EffLNS1K_9ScaleType4KindE0ELNS_15FloatRoundStyleE2ESJ_EENS1_15EpilogueDefaultEEEEEvvEEEEvNT_6ParamsE --------------------------
	.section	.nv.shared._ZN7cutlass13device_kernelINS_4gemm6kernel13GemmUniversalIN4cute5tupleIJiiiiEEENS1_10collective13CollectiveMmaINS1_34MainloopSm90TmaGmmaWarpSpecializedILi6ENS5_IJNS4_1CILi2EEENSA_ILi1EEESC_EEENS1_35KernelTmaWarpSpecializedCooperativeEEENS5_IJNSA_ILi512EEENSA_ILi32EEESH_EEENS_6half_tENS5_IJlSC_lEEESJ_SK_NS4_8TiledMMAINS4_8MMA_AtomIJNS4_4SM904GMMA25MMA_64x32x16_F32F16F16_SSILNSO_5MajorE0ELSQ_0ELNSO_7ScaleInE1ELSR_1EEEEEENS4_6LayoutISD_NS5_IJSC_NSA_ILi0EEESV_EEEEENS5_IJNS4_10UnderscoreESY_SY_EEEEENS4_13SM90_TMA_LOADENS4_14ComposedLayoutINS4_7SwizzleILi2ELi4ELi3EEENS4_18smem_ptr_flag_bitsILi16EEENSU_INS5_IJNSA_ILi8EEESH_EEENS5_IJSH_SC_EEEEEEEvNS4_8identityENS4_23SM90_TMA_LOAD_MULTICASTES1B_vS1C_EENS_8epilogue10collective6detail29Sm90TmaWarpSpecializedAdapterINS1G_15DefaultEpilogueISJ_SK_SK_NS1F_6thread17LinearCombinationISJ_Li1EffLNS1K_9ScaleType4KindE0ELNS_15FloatRoundStyleE2ESJ_EENS1_15EpilogueDefaultEEEEEvvEEEEvNT_6ParamsE,"aw",@nobits
	.sectionflags	@""
	.align	16
	.zero		1024


//--------------------- .nv.shared.reserved.0     --------------------------
	.section	.nv.shared.reserved.0,"aw",@nobits
	.weak		__nv_reservedSMEM_offset_0_alias
	.size		__nv_reservedSMEM_offset_0_alias, 0, 0
	.other		__nv_reservedSMEM_offset_0_alias,@"STO_CUDA_RESERVED_SHARED STV_DEFAULT"
__nv_reservedSMEM_offset_0_alias:
	.zero		0


//--------------------- .nv.global                --------------------------
	.section	.nv.global,"aw",@nobits
.nv.global:
	.type		_ZN39_INTERNAL_25c86493_4_k_cu_a81235aa_37674cute1_E,@object
	.size		_ZN39_INTERNAL_25c86493_4_k_cu_a81235aa_37674cute1_E,(_ZN39_INTERNAL_25c86493_4_k_cu_a81235aa_37674cuda3std3__45__cpo6cbeginE - _ZN39_INTERNAL_25c86493_4_k_cu_a81235aa_37674cute1_E)
_ZN39_INTERNAL_25c86493_4_k_cu_a81235aa_37674cute1_E:
	.zero		1
	.type		_ZN39_INTERNAL_25c86493_4_k_cu_a81235aa_37674cuda3std3__45__cpo6cbeginE,@object
	.size		_ZN39_INTERNAL_25c86493_4_k_cu_a81235aa_37674cuda3std3__45__cpo6cbeginE,(_ZN39_INTERNAL_25c86493_4_k_cu_a81235aa_37674cuda3std3__48in_placeE - _ZN39_INTERNAL_25c86493_4_k_cu_a81235aa_37674cuda3std3__45__cpo6cbeginE)
_ZN39_INTERNAL_25c86493_4_k_cu_a81235aa_37674cuda3std3__45__cpo6cbeginE:
	.zero		1
	.type		_ZN39_INTERNAL_25c86493_4_k_cu_a81235aa_37674cuda3std3__48in_placeE,@object
	.size		_ZN39_INTERNAL_25c86493_4_k_cu_a81235aa_37674cuda3std3__48in_placeE,(_ZN39_INTERNAL_25c86493_4_k_cu_a81235aa_37674cuda3std6ranges3__45__cpo9iter_moveE - _ZN39_INTERNAL_25c86493_4_k_cu_a81235aa_37674cuda3std3__48in_placeE)
_ZN39_INTERNAL_25c86493_4_k_cu_a81235aa_37674cuda3std3__48in_placeE:
	.zero		1
	.type		_ZN39_INTERNAL_25c86493_4_k_cu_a81235aa_37674cuda3std6ranges3__45__cpo9iter_moveE,@object
	.size		_ZN39_INTERNAL_25c86493_4_k_cu_a81235aa_37674cuda3std6ranges3__45__cpo9iter_moveE,(_ZN39_INTERNAL_25c86493_4_k_cu_a81235aa_37674cuda3std3__45__cpo5beginE - _ZN39_INTERNAL_25c86493_4_k_cu_a81235aa_37674cuda3std6ranges3__45__cpo9iter_moveE)
_ZN39_INTERNAL_25c86493_4_k_cu_a81235aa_37674cuda3std6ranges3__45__cpo9iter_moveE:
	.zero		1
	.type		_ZN39_INTERNAL_25c86493_4_k_cu_a81235aa_37674cuda3std3__45__cpo5beginE,@object
	.size		_ZN39_INTERNAL_25c86493_4_k_cu_a81235aa_37674cuda3std3__45__cpo5beginE,(_ZN39_INTERNAL_25c86493_4_k_cu_a81235aa_37674cuda3std3__441_GLOBAL__N__25c86493_4_k_cu_a81235aa_37676ignoreE - _ZN39_INTERNAL_25c86493_4_k_cu_a81235aa_37674cuda3std3__45__cpo5beginE)
_ZN39_INTERNAL_25c86493_4_k_cu_a81235aa_37674cuda3std3__45__cpo5beginE:
	.zero		1
	.type		_ZN39_INTERNAL_25c86493_4_k_cu_a81235aa_37674cuda3std3__441_GLOBAL__N__25c86493_4_k_cu_a81235aa_37676ignoreE,@object
	.size		_ZN39_INTERNAL_25c86493_4_k_cu_a81235aa_37674cuda3std3__441_GLOBAL__N__25c86493_4_k_cu_a81235aa_37676ignoreE,(_ZN39_INTERNAL_25c86493_4_k_cu_a81235aa_37674cute7productE - _ZN39_INTERNAL_25c86493_4_k_cu_a81235aa_37674cuda3std3__441_GLOBAL__N__25c86493_4_k_cu_a81235aa_37676ignoreE)
_ZN39_INTERNAL_25c86493_4_k_cu_a81235aa_37674cuda3std3__441_GLOBAL__N__25c86493_4_k_cu_a81235aa_37676ignoreE:
	.zero		1
	.type		_ZN39_INTERNAL_25c86493_4_k_cu_a81235aa_37674cute7productE,@object
	.size		_ZN39_INTERNAL_25c86493_4_k_cu_a81235aa_37674cute7productE,(_ZN39_INTERNAL_25c86493_4_k_cu_a81235aa_37674cuda3std3__45__cpo3endE - _ZN39_INTERNAL_25c86493_4_k_cu_a81235aa_37674cute7productE)
_ZN39_INTERNAL_25c86493_4_k_cu_a81235aa_37674cute7productE:
	.zero		1
	.type		_ZN39_INTERNAL_25c86493_4_k_cu_a81235aa_37674cuda3std3__45__cpo3endE,@object
	.size		_ZN39_INTERNAL_25c86493_4_k_cu_a81235aa_37674cuda3std3__45__cpo3endE,(_ZN39_INTERNAL_25c86493_4_k_cu_a81235aa_37674cuda3std3__419piecewise_constructE - _ZN39_INTERNAL_25c86493_4_k_cu_a81235aa_37674cuda3std3__45__cpo3endE)
_ZN39_INTERNAL_25c86493_4_k_cu_a81235aa_37674cuda3std3__45__cpo3endE:
	.zero		1
	.type		_ZN39_INTERNAL_25c86493_4_k_cu_a81235aa_37674cuda3std3__419piecewise_constructE,@object
	.size		_ZN39_INTERNAL_25c86493_4_k_cu_a81235aa_37674cuda3std3__419piecewise_constructE,(_ZN39_INTERNAL_25c86493_4_k_cu_a81235aa_37674cuda3std3__45__cpo4cendE - _ZN39_INTERNAL_25c86493_4_k_cu_a81235aa_37674cuda3std3__419piecewise_constructE)
_ZN39_INTERNAL_25c86493_4_k_cu_a81235aa_37674cuda3std3__419piecewise_constructE:
	.zero		1
	.type		_ZN39_INTERNAL_25c86493_4_k_cu_a81235aa_37674cuda3std3__45__cpo4cendE,@object
	.size		_ZN39_INTERNAL_25c86493_4_k_cu_a81235aa_37674cuda3std3__45__cpo4cendE,(_ZN39_INTERNAL_25c86493_4_k_cu_a81235aa_37674cuda3std6ranges3__45__cpo4swapE - _ZN39_INTERNAL_25c86493_4_k_cu_a81235aa_37674cuda3std3__45__cpo4cendE)
_ZN39_INTERNAL_25c86493_4_k_cu_a81235aa_37674cuda3std3__45__cpo4cendE:
	.zero		1
	.type		_ZN39_INTERNAL_25c86493_4_k_cu_a81235aa_37674cuda3std6ranges3__45__cpo4swapE,@object
	.size		_ZN39_INTERNAL_25c86493_4_k_cu_a81235aa_37674cuda3std6ranges3__45__cpo4swapE,(.L_8 - _ZN39_INTERNAL_25c86493_4_k_cu_a81235aa_37674cuda3std6ranges3__45__cpo4swapE)
_ZN39_INTERNAL_25c86493_4_k_cu_a81235aa_37674cuda3std6ranges3__45__cpo4swapE:
	.zero		1
.L_8:


//--------------------- .nv.constant0._ZN7cutlass13device_kernelINS_4gemm6kernel13GemmUniversalIN4cute5tupleIJiiiiEEENS1_10collective13CollectiveMmaINS1_34MainloopSm90TmaGmmaWarpSpecializedILi6ENS5_IJNS4_1CILi2EEENSA_ILi1EEESC_EEENS1_35KernelTmaWarpSpecializedCooperativeEEENS5_IJNSA_ILi512EEENSA_ILi32EEESH_EEENS_6half_tENS5_IJlSC_lEEESJ_SK_NS4_8TiledMMAINS4_8MMA_AtomIJNS4_4SM904GMMA25MMA_64x32x16_F32F16F16_SSILNSO_5MajorE0ELSQ_0ELNSO_7ScaleInE1ELSR_1EEEEEENS4_6LayoutISD_NS5_IJSC_NSA_ILi0EEESV_EEEEENS5_IJNS4_10UnderscoreESY_SY_EEEEENS4_13SM90_TMA_LOADENS4_14ComposedLayoutINS4_7SwizzleILi2ELi4ELi3EEENS4_18smem_ptr_flag_bitsILi16EEENSU_INS5_IJNSA_ILi8EEESH_EEENS5_IJSH_SC_EEEEEEEvNS4_8identityENS4_23SM90_TMA_LOAD_MULTICASTES1B_vS1C_EENS_8epilogue10collective6detail29Sm90TmaWarpSpecializedAdapterINS1G_15DefaultEpilogueISJ_SK_SK_NS1F_6thread17LinearCombinationISJ_Li1EffLNS1K_9ScaleType4KindE0ELNS_15FloatRoundStyleE2ESJ_EENS1_15EpilogueDefaultEEEEEvvEEEEvNT_6ParamsE --------------------------
	.section	.nv.constant0._ZN7cutlass13device_kernelINS_4gemm6kernel13GemmUniversalIN4cute5tupleIJiiiiEEENS1_10collective13CollectiveMmaINS1_34MainloopSm90TmaGmmaWarpSpecializedILi6ENS5_IJNS4_1CILi2EEENSA_ILi1EEESC_EEENS1_35KernelTmaWarpSpecializedCooperativeEEENS5_IJNSA_ILi512EEENSA_ILi32EEESH_EEENS_6half_tENS5_IJlSC_lEEESJ_SK_NS4_8TiledMMAINS4_8MMA_AtomIJNS4_4SM904GMMA25MMA_64x32x16_F32F16F16_SSILNSO_5MajorE0ELSQ_0ELNSO_7ScaleInE1ELSR_1EEEEEENS4_6LayoutISD_NS5_IJSC_NSA_ILi0EEESV_EEEEENS5_IJNS4_10UnderscoreESY_SY_EEEEENS4_13SM90_TMA_LOADENS4_14ComposedLayoutINS4_7SwizzleILi2ELi4ELi3EEENS4_18smem_ptr_flag_bitsILi16EEENSU_INS5_IJNSA_ILi8EEESH_EEENS5_IJSH_SC_EEEEEEEvNS4_8identityENS4_23SM90_TMA_LOAD_MULTICASTES1B_vS1C_EENS_8epilogue10collective6detail29Sm90TmaWarpSpecializedAdapterINS1G_15DefaultEpilogueISJ_SK_SK_NS1F_6thread17LinearCombinationISJ_Li1EffLNS1K_9ScaleType4KindE0ELNS_15FloatRoundStyleE2ESJ_EENS1_15EpilogueDefaultEEEEEvvEEEEvNT_6ParamsE,"a",@progbits
	.sectionflags	@""
	.align	4
.nv.constant0._ZN7cutlass13device_kernelINS_4gemm6kernel13GemmUniversalIN4cute5tupleIJiiiiEEENS1_10collective13CollectiveMmaINS1_34MainloopSm90TmaGmmaWarpSpecializedILi6ENS5_IJNS4_1CILi2EEENSA_ILi1EEESC_EEENS1_35KernelTmaWarpSpecializedCooperativeEEENS5_IJNSA_ILi512EEENSA_ILi32EEESH_EEENS_6half_tENS5_IJlSC_lEEESJ_SK_NS4_8TiledMMAINS4_8MMA_AtomIJNS4_4SM904GMMA25MMA_64x32x16_F32F16F16_SSILNSO_5MajorE0ELSQ_0ELNSO_7ScaleInE1ELSR_1EEEEEENS4_6LayoutISD_NS5_IJSC_NSA_ILi0EEESV_EEEEENS5_IJNS4_10UnderscoreESY_SY_EEEEENS4_13SM90_TMA_LOADENS4_14ComposedLayoutINS4_7SwizzleILi2ELi4ELi3EEENS4_18smem_ptr_flag_bitsILi16EEENSU_INS5_IJNSA_ILi8EEESH_EEENS5_IJSH_SC_EEEEEEEvNS4_8identityENS4_23SM90_TMA_LOAD_MULTICASTES1B_vS1C_EENS_8epilogue10collective6detail29Sm90TmaWarpSpecializedAdapterINS1G_15DefaultEpilogueISJ_SK_SK_NS1F_6thread17LinearCombinationISJ_Li1EffLNS1K_9ScaleType4KindE0ELNS_15FloatRoundStyleE2ESJ_EENS1_15EpilogueDefaultEEEEEvvEEEEvNT_6ParamsE:
	.zero		1664


//--------------------- SYMBOLS --------------------------

	.type		.nv.reservedSmem.offset0,@object
	.size		.nv.reservedSmem.offset0,0x4
	.type		__assertfail,@function
